	.target	sm_100a

	.elftype	@"ET_EXEC"


//--------------------- .note.nv.tkinfo           --------------------------
	.section	.note.nv.tkinfo,"",@"SHT_NOTE"
	.sectionflags	@"SHF_NOTE_NV_TKINFO"
	.tkinfo
        /*0018*/ 	.word	0x00000002
        /*0030*/ 	.string	""
        /*0030*/ 	.string	"ptxas"
        /*0030*/ 	.string	"Cuda compilation tools, release 13.0, V13.0.88"
        /*0030*/ 	.string	"Build cuda_13.0.r13.0/compiler.36424714_0"
        /*0030*/ 	.string	"-arch sm_100a -m 64 "



//--------------------- .note.nv.cuinfo           --------------------------
	.section	.note.nv.cuinfo,"",@"SHT_NOTE"
	.sectionflags	@"SHF_NOTE_NV_CUINFO"
        /*0018*/ 	.short	0x0002
        /*001a*/ 	.short	0x0064
        /*001c*/ 	.short	0x0082
	.zero		2


//--------------------- .nv.info                  --------------------------
	.section	.nv.info,"",@"SHT_CUDA_INFO"
	.align	4


	//----- nvinfo : EIATTR_REGCOUNT
	.align		4
        /*0000*/ 	.byte	0x04, 0x2f
        /*0002*/ 	.short	(.L_19 - .L_18)
	.align		4
.L_18:
        /*0004*/ 	.word	index@(_ZN7cutlass13device_kernelINS_4gemm6kernel13GemmUniversalIN4cute5tupleIJiiiiEEENS1_10collective13CollectiveMmaINS1_35MainloopSm100TmaUmmaWarpSpecializedILi5ELi2ELi2ENS5_IJNS4_1CILi2EEESB_NSA_ILi1EEEEEEEENS5_IJNSA_ILi256EEESF_NSA_ILi64EEEEEENS_6half_tENS5_IJlSC_lEEESI_SJ_NS4_8TiledMMAINS4_8MMA_AtomIJNS4_26SM100_MMA_F16BF16_2x1SM_SSISI_SI_fLi256ELi256ELNS4_4UMMA5MajorE0ELSO_0ELNSN_7ScaleInE0ELSP_0EEEEEENS4_6LayoutINS5_IJSC_SC_SC_EEENS5_IJNSA_ILi0EEESU_SU_EEEEENS5_IJNS4_10UnderscoreESX_SX_EEEEENS4_28SM100_TMA_2SM_LOAD_MULTICASTENS4_14ComposedLayoutINS4_7SwizzleILi3ELi4ELi3EEENS4_18smem_ptr_flag_bitsILi16EEENSS_INS5_IJNSA_ILi8EEESG_EEENS5_IJSG_SC_EEEEEEEvNS4_8identityENS4_18SM100_TMA_2SM_LOADES1A_vS1B_EENS_8epilogue10collective18CollectiveEpilogueINS1E_23Sm100TmaWarpSpecializedILi4ELi2ELi64ELb1ELb0EEEJNS5_IJNSA_ILi128EEESF_SG_EEENS5_IJNSS_IS1J_SC_EENSS_ISG_SC_EEEEESI_SJ_SI_SJ_NS1E_6fusion15FusionCallbacksIS1I_NS1O_17LinearCombinationISI_fSI_fLNS_15FloatRoundStyleE2EEES1K_S1N_JEEENS4_5SM1004TMEM4LOAD26SM100_TMEM_LOAD_32dp32b64xENS4_13SM90_TMA_LOADES1A_NS4_39AutoVectorizingCopyWithAssumedAlignmentILi128EEENS4_14SM90_TMA_STOREES1A_S20_S20_EEEvvEEEEvNT_6ParamsE)
        /*0008*/ 	.word	0x000000ad


	//----- nvinfo : EIATTR_FRAME_SIZE
	.align		4
.L_19:
        /*000c*/ 	.byte	0x04, 0x11
        /*000e*/ 	.short	(.L_21 - .L_20)
	.align		4
.L_20:
        /*0010*/ 	.word	index@($__internal_2_$__cuda_sm10x_tcgen05_guardrail_trap_unallocated_columns_being_dealloced)
        /*0014*/ 	.word	0x00000000


	//----- nvinfo : EIATTR_FRAME_SIZE
	.align		4
.L_21:
        /*0018*/ 	.byte	0x04, 0x11
        /*001a*/ 	.short	(.L_23 - .L_22)
	.align		4
.L_22:
        /*001c*/ 	.word	index@($__internal_1_$__cuda_sm10x_tcgen05_guardrail_trap_phase_invalid_during_alloc)
        /*0020*/ 	.word	0x00000000


	//----- nvinfo : EIATTR_FRAME_SIZE
	.align		4
.L_23:
        /*0024*/ 	.byte	0x04, 0x11
        /*0026*/ 	.short	(.L_25 - .L_24)
	.align		4
.L_24:
        /*0028*/ 	.word	index@($__internal_0_$__cuda_sm10x_tcgen05_guardrail_trap_col_being_dealloced_not_returned_by_alloc)
        /*002c*/ 	.word	0x00000000


	//----- nvinfo : EIATTR_FRAME_SIZE
	.align		4
.L_25:
        /*0030*/ 	.byte	0x04, 0x11
        /*0032*/ 	.short	(.L_27 - .L_26)
	.align		4
.L_26:
        /*0034*/ 	.word	index@(_ZN7cutlass13device_kernelINS_4gemm6kernel13GemmUniversalIN4cute5tupleIJiiiiEEENS1_10collective13CollectiveMmaINS1_35MainloopSm100TmaUmmaWarpSpecializedILi5ELi2ELi2ENS5_IJNS4_1CILi2EEESB_NSA_ILi1EEEEEEEENS5_IJNSA_ILi256EEESF_NSA_ILi64EEEEEENS_6half_tENS5_IJlSC_lEEESI_SJ_NS4_8TiledMMAINS4_8MMA_AtomIJNS4_26SM100_MMA_F16BF16_2x1SM_SSISI_SI_fLi256ELi256ELNS4_4UMMA5MajorE0ELSO_0ELNSN_7ScaleInE0ELSP_0EEEEEENS4_6LayoutINS5_IJSC_SC_SC_EEENS5_IJNSA_ILi0EEESU_SU_EEEEENS5_IJNS4_10UnderscoreESX_SX_EEEEENS4_28SM100_TMA_2SM_LOAD_MULTICASTENS4_14ComposedLayoutINS4_7SwizzleILi3ELi4ELi3EEENS4_18smem_ptr_flag_bitsILi16EEENSS_INS5_IJNSA_ILi8EEESG_EEENS5_IJSG_SC_EEEEEEEvNS4_8identityENS4_18SM100_TMA_2SM_LOADES1A_vS1B_EENS_8epilogue10collective18CollectiveEpilogueINS1E_23Sm100TmaWarpSpecializedILi4ELi2ELi64ELb1ELb0EEEJNS5_IJNSA_ILi128EEESF_SG_EEENS5_IJNSS_IS1J_SC_EENSS_ISG_SC_EEEEESI_SJ_SI_SJ_NS1E_6fusion15FusionCallbacksIS1I_NS1O_17LinearCombinationISI_fSI_fLNS_15FloatRoundStyleE2EEES1K_S1N_JEEENS4_5SM1004TMEM4LOAD26SM100_TMEM_LOAD_32dp32b64xENS4_13SM90_TMA_LOADES1A_NS4_39AutoVectorizingCopyWithAssumedAlignmentILi128EEENS4_14SM90_TMA_STOREES1A_S20_S20_EEEvvEEEEvNT_6ParamsE)
        /*0038*/ 	.word	0x00000000


	//----- nvinfo : EIATTR_MIN_STACK_SIZE
	.align		4
.L_27:
        /*003c*/ 	.byte	0x04, 0x12
        /*003e*/ 	.short	(.L_29 - .L_28)
	.align		4
.L_28:
        /*0040*/ 	.word	index@(_ZN7cutlass13device_kernelINS_4gemm6kernel13GemmUniversalIN4cute5tupleIJiiiiEEENS1_10collective13CollectiveMmaINS1_35MainloopSm100TmaUmmaWarpSpecializedILi5ELi2ELi2ENS5_IJNS4_1CILi2EEESB_NSA_ILi1EEEEEEEENS5_IJNSA_ILi256EEESF_NSA_ILi64EEEEEENS_6half_tENS5_IJlSC_lEEESI_SJ_NS4_8TiledMMAINS4_8MMA_AtomIJNS4_26SM100_MMA_F16BF16_2x1SM_SSISI_SI_fLi256ELi256ELNS4_4UMMA5MajorE0ELSO_0ELNSN_7ScaleInE0ELSP_0EEEEEENS4_6LayoutINS5_IJSC_SC_SC_EEENS5_IJNSA_ILi0EEESU_SU_EEEEENS5_IJNS4_10UnderscoreESX_SX_EEEEENS4_28SM100_TMA_2SM_LOAD_MULTICASTENS4_14ComposedLayoutINS4_7SwizzleILi3ELi4ELi3EEENS4_18smem_ptr_flag_bitsILi16EEENSS_INS5_IJNSA_ILi8EEESG_EEENS5_IJSG_SC_EEEEEEEvNS4_8identityENS4_18SM100_TMA_2SM_LOADES1A_vS1B_EENS_8epilogue10collective18CollectiveEpilogueINS1E_23Sm100TmaWarpSpecializedILi4ELi2ELi64ELb1ELb0EEEJNS5_IJNSA_ILi128EEESF_SG_EEENS5_IJNSS_IS1J_SC_EENSS_ISG_SC_EEEEESI_SJ_SI_SJ_NS1E_6fusion15FusionCallbacksIS1I_NS1O_17LinearCombinationISI_fSI_fLNS_15FloatRoundStyleE2EEES1K_S1N_JEEENS4_5SM1004TMEM4LOAD26SM100_TMEM_LOAD_32dp32b64xENS4_13SM90_TMA_LOADES1A_NS4_39AutoVectorizingCopyWithAssumedAlignmentILi128EEENS4_14SM90_TMA_STOREES1A_S20_S20_EEEvvEEEEvNT_6ParamsE)
        /*0044*/ 	.word	0x00000000
.L_29:


//--------------------- .nv.compat                --------------------------
	.section	.nv.compat,"",@"SHT_CUDA_COMPAT_INFO"
	.align	4
        /*0000*/ 	.byte	0x02, 0x09, 0x01, 0x00, 0x02, 0x02, 0x02, 0x00, 0x02, 0x05, 0x05, 0x00, 0x03, 0x07, 0x01, 0x01
        /*0010*/ 	.byte	0x02, 0x03, 0x01, 0x00, 0x02, 0x06, 0x01, 0x00, 0x04, 0x0b, 0x08, 0x00, 0x09, 0x00, 0x00, 0x00
        /*0020*/ 	.byte	0x00, 0x00, 0x00, 0x00


//--------------------- .nv.info._ZN7cutlass13device_kernelINS_4gemm6kernel13GemmUniversalIN4cute5tupleIJiiiiEEENS1_10collective13CollectiveMmaINS1_35MainloopSm100TmaUmmaWarpSpecializedILi5ELi2ELi2ENS5_IJNS4_1CILi2EEESB_NSA_ILi1EEEEEEEENS5_IJNSA_ILi256EEESF_NSA_ILi64EEEEEENS_6half_tENS5_IJlSC_lEEESI_SJ_NS4_8TiledMMAINS4_8MMA_AtomIJNS4_26SM100_MMA_F16BF16_2x1SM_SSISI_SI_fLi256ELi256ELNS4_4UMMA5MajorE0ELSO_0ELNSN_7ScaleInE0ELSP_0EEEEEENS4_6LayoutINS5_IJSC_SC_SC_EEENS5_IJNSA_ILi0EEESU_SU_EEEEENS5_IJNS4_10UnderscoreESX_SX_EEEEENS4_28SM100_TMA_2SM_LOAD_MULTICASTENS4_14ComposedLayoutINS4_7SwizzleILi3ELi4ELi3EEENS4_18smem_ptr_flag_bitsILi16EEENSS_INS5_IJNSA_ILi8EEESG_EEENS5_IJSG_SC_EEEEEEEvNS4_8identityENS4_18SM100_TMA_2SM_LOADES1A_vS1B_EENS_8epilogue10collective18CollectiveEpilogueINS1E_23Sm100TmaWarpSpecializedILi4ELi2ELi64ELb1ELb0EEEJNS5_IJNSA_ILi128EEESF_SG_EEENS5_IJNSS_IS1J_SC_EENSS_ISG_SC_EEEEESI_SJ_SI_SJ_NS1E_6fusion15FusionCallbacksIS1I_NS1O_17LinearCombinationISI_fSI_fLNS_15FloatRoundStyleE2EEES1K_S1N_JEEENS4_5SM1004TMEM4LOAD26SM100_TMEM_LOAD_32dp32b64xENS4_13SM90_TMA_LOADES1A_NS4_39AutoVectorizingCopyWithAssumedAlignmentILi128EEENS4_14SM90_TMA_STOREES1A_S20_S20_EEEvvEEEEvNT_6ParamsE --------------------------
	.section	.nv.info._ZN7cutlass13device_kernelINS_4gemm6kernel13GemmUniversalIN4cute5tupleIJiiiiEEENS1_10collective13CollectiveMmaINS1_35MainloopSm100TmaUmmaWarpSpecializedILi5ELi2ELi2ENS5_IJNS4_1CILi2EEESB_NSA_ILi1EEEEEEEENS5_IJNSA_ILi256EEESF_NSA_ILi64EEEEEENS_6half_tENS5_IJlSC_lEEESI_SJ_NS4_8TiledMMAINS4_8MMA_AtomIJNS4_26SM100_MMA_F16BF16_2x1SM_SSISI_SI_fLi256ELi256ELNS4_4UMMA5MajorE0ELSO_0ELNSN_7ScaleInE0ELSP_0EEEEEENS4_6LayoutINS5_IJSC_SC_SC_EEENS5_IJNSA_ILi0EEESU_SU_EEEEENS5_IJNS4_10UnderscoreESX_SX_EEEEENS4_28SM100_TMA_2SM_LOAD_MULTICASTENS4_14ComposedLayoutINS4_7SwizzleILi3ELi4ELi3EEENS4_18smem_ptr_flag_bitsILi16EEENSS_INS5_IJNSA_ILi8EEESG_EEENS5_IJSG_SC_EEEEEEEvNS4_8identityENS4_18SM100_TMA_2SM_LOADES1A_vS1B_EENS_8epilogue10collective18CollectiveEpilogueINS1E_23Sm100TmaWarpSpecializedILi4ELi2ELi64ELb1ELb0EEEJNS5_IJNSA_ILi128EEESF_SG_EEENS5_IJNSS_IS1J_SC_EENSS_ISG_SC_EEEEESI_SJ_SI_SJ_NS1E_6fusion15FusionCallbacksIS1I_NS1O_17LinearCombinationISI_fSI_fLNS_15FloatRoundStyleE2EEES1K_S1N_JEEENS4_5SM1004TMEM4LOAD26SM100_TMEM_LOAD_32dp32b64xENS4_13SM90_TMA_LOADES1A_NS4_39AutoVectorizingCopyWithAssumedAlignmentILi128EEENS4_14SM90_TMA_STOREES1A_S20_S20_EEEvvEEEEvNT_6ParamsE,"",@"SHT_CUDA_INFO"
	.sectionflags	@""
	.align	4


	//----- nvinfo : EIATTR_CUDA_API_VERSION
	.align		4
        /*0000*/ 	.byte	0x04, 0x37
        /*0002*/ 	.short	(.L_31 - .L_30)
.L_30:
        /*0004*/ 	.word	0x00000082


	//----- nvinfo : EIATTR_KPARAM_INFO
	.align		4
.L_31:
        /*0008*/ 	.byte	0x04, 0x17
        /*000a*/ 	.short	(.L_33 - .L_32)
.L_32:
        /*000c*/ 	.word	0x00000000
        /*0010*/ 	.short	0x0000
        /*0012*/ 	.short	0x0000
        /*0014*/ 	.byte	0x00, 0xf0, 0x01, 0x20


	//----- nvinfo : EIATTR_AT_ENTRY_FRAGMENTS
	.align		4
.L_33:
        /*0018*/ 	.byte	0x04, 0x4f
        /*001a*/ 	.short	(.L_35 - .L_34)


	//   ....[0]....
.L_34:
        /*001c*/ 	.word	0x00000007


	//----- nvinfo : EIATTR_RESERVED_SMEM_USED
	.align		4
.L_35:
        /*0020*/ 	.byte	0x01, 0x41
	.zero		2


	//----- nvinfo : EIATTR_SPARSE_MMA_MASK
	.align		4
        /*0024*/ 	.byte	0x03, 0x50
        /*0026*/ 	.short	0x0000


	//----- nvinfo : EIATTR_TCGEN05_2CTA_USED
	.align		4
        /*0028*/ 	.byte	0x01, 0x52
	.zero		2


	//----- nvinfo : EIATTR_MAXREG_COUNT
	.align		4
        /*002c*/ 	.byte	0x03, 0x1b
        /*002e*/ 	.short	0x00ff


	//----- nvinfo : EIATTR_NUM_BARRIERS
	.align		4
        /*0030*/ 	.byte	0x02, 0x4c
        /*0032*/ 	.byte	0x07
	.zero		1


	//----- nvinfo : EIATTR_EXTERNS
	.align		4
        /*0034*/ 	.byte	0x04, 0x0f
        /*0036*/ 	.short	(.L_37 - .L_36)


	//   ....[0]....
	.align		4
.L_36:
        /*0038*/ 	.word	index@(__assertfail)


	//----- nvinfo : EIATTR_MERCURY_ISA_VERSION
	.align		4
.L_37:
        /*003c*/ 	.byte	0x03, 0x5f
        /*003e*/ 	.short	0x0101


	//----- nvinfo : EIATTR_INT_WARP_WIDE_INSTR_OFFSETS
	.align		4
        /*0040*/ 	.byte	0x04, 0x31
        /*0042*/ 	.short	(.L_39 - .L_38)


	//   ....[0]....
.L_38:
        /*0044*/ 	.word	0x00000d50


	//   ....[1]....
        /*0048*/ 	.word	0x00000df0


	//   ....[2]....
        /*004c*/ 	.word	0x00004200


	//   ....[3]....
        /*0050*/ 	.word	0x00004220


	//   ....[4]....
        /*0054*/ 	.word	0x00004250


	//   ....[5]....
        /*0058*/ 	.word	0x00004d90


	//   ....[6]....
        /*005c*/ 	.word	0x00004e00


	//   ....[7]....
        /*0060*/ 	.word	0x00004ee0


	//   ....[8]....
        /*0064*/ 	.word	0x00004f60


	//   ....[9]....
        /*0068*/ 	.word	0x00005060


	//   ....[10]....
        /*006c*/ 	.word	0x000050e0


	//   ....[11]....
        /*0070*/ 	.word	0x000051d0


	//   ....[12]....
        /*0074*/ 	.word	0x00005280


	//----- nvinfo : EIATTR_COOP_GROUP_MASK_REGIDS
	.align		4
.L_39:
        /*0078*/ 	.byte	0x04, 0x29
        /*007a*/ 	.short	(.L_41 - .L_40)


	//   ....[0]....
.L_40:
        /*007c*/ 	.word	0xffffffff


	//   ....[1]....
        /*0080*/ 	.word	0xffffffff


	//   ....[2]....
        /*0084*/ 	.word	0xffffffff


	//   ....[3]....
        /*0088*/ 	.word	0xffffffff


	//   ....[4]....
        /*008c*/ 	.word	0xffffffff


	//   ....[5]....
        /*0090*/ 	.word	0xffffffff


	//   ....[6]....
        /*0094*/ 	.word	0xffffffff


	//   ....[7]....
        /*0098*/ 	.word	0xffffffff


	//   ....[8]....
        /*009c*/ 	.word	0xffffffff


	//   ....[9]....
        /*00a0*/ 	.word	0xffffffff


	//   ....[10]....
        /*00a4*/ 	.word	0xffffffff


	//   ....[11]....
        /*00a8*/ 	.word	0xffffffff


	//   ....[12]....
        /*00ac*/ 	.word	0xffffffff


	//   ....[13]....
        /*00b0*/ 	.word	0xffffffff


	//----- nvinfo : EIATTR_COOP_GROUP_INSTR_OFFSETS
	.align		4
.L_41:
        /*00b4*/ 	.byte	0x04, 0x28
        /*00b6*/ 	.short	(.L_43 - .L_42)


	//   ....[0]....
.L_42:
        /*00b8*/ 	.word	0x000000b0


	//   ....[1]....
        /*00bc*/ 	.word	0x00000520


	//   ....[2]....
        /*00c0*/ 	.word	0x00000700


	//   ....[3]....
        /*00c4*/ 	.word	0x00000890


	//   ....[4]....
        /*00c8*/ 	.word	0x00000980


	//   ....[5]....
        /*00cc*/ 	.word	0x00000ae0


	//   ....[6]....
        /*00d0*/ 	.word	0x00000c30


	//   ....[7]....
        /*00d4*/ 	.word	0x00000e70


	//   ....[8]....
        /*00d8*/ 	.word	0x000021c0


	//   ....[9]....
        /*00dc*/ 	.word	0x00003100


	//   ....[10]....
        /*00e0*/ 	.word	0x000035d0


	//   ....[11]....
        /*00e4*/ 	.word	0x00003600


	//   ....[12]....
        /*00e8*/ 	.word	0x00004100


	//   ....[13]....
        /*00ec*/ 	.word	0x00004310


	//----- nvinfo : EIATTR_VRC_CTA_INIT_COUNT
	.align		4
.L_43:
        /*00f0*/ 	.byte	0x02, 0x4a
        /*00f2*/ 	.byte	0x80
	.zero		1


	//----- nvinfo : EIATTR_SYSCALL_OFFSETS
	.align		4
        /*00f4*/ 	.byte	0x04, 0x46
        /*00f6*/ 	.short	(.L_45 - .L_44)


	//   ....[0]....
.L_44:
        /*00f8*/ 	.word	0x00005f10


	//   ....[1]....
        /*00fc*/ 	.word	0x00006000


	//   ....[2]....
        /*0100*/ 	.word	0x000069d0


	//   ....[3]....
        /*0104*/ 	.word	0x00007e90


	//   ....[4]....
        /*0108*/ 	.word	0x000092c0


	//   ....[5]....
        /*010c*/ 	.word	0x0000a6e0


	//----- nvinfo : EIATTR_MBARRIER_INSTR_OFFSETS
	.align		4
.L_45:
        /*0110*/ 	.byte	0x04, 0x39
        /*0112*/ 	.short	(.L_47 - .L_46)


	//   ....[0]....
.L_46:
        /*0114*/ 	.word	0x00000650
        /*0118*/ 	.word	0x000000ff
        /*011c*/ 	.word	0x00000000
        /*0120*/ 	.short	0x0100
        /*0122*/ 	.byte	0x04
	.zero		1


	//   ....[1]....
        /*0124*/ 	.word	0x00000660
        /*0128*/ 	.word	0x000000ff
        /*012c*/ 	.word	0x00000028
        /*0130*/ 	.short	0x0100
        /*0132*/ 	.byte	0x04
	.zero		1


	//   ....[2]....
        /*0134*/ 	.word	0x00000670
        /*0138*/ 	.word	0x000000ff
        /*013c*/ 	.word	0x00000008
        /*0140*/ 	.short	0x0100
        /*0142*/ 	.byte	0x04
	.zero		1


	//   ....[3]....
        /*0144*/ 	.word	0x00000680
        /*0148*/ 	.word	0x000000ff
        /*014c*/ 	.word	0x00000030
        /*0150*/ 	.short	0x0100
        /*0152*/ 	.byte	0x04
	.zero		1


	//   ....[4]....
        /*0154*/ 	.word	0x00000690
        /*0158*/ 	.word	0x000000ff
        /*015c*/ 	.word	0x00000010
        /*0160*/ 	.short	0x0100
        /*0162*/ 	.byte	0x04
	.zero		1


	//   ....[5]....
        /*0164*/ 	.word	0x000006a0
        /*0168*/ 	.word	0x000000ff
        /*016c*/ 	.word	0x00000038
        /*0170*/ 	.short	0x0100
        /*0172*/ 	.byte	0x04
	.zero		1


	//   ....[6]....
        /*0174*/ 	.word	0x000006b0
        /*0178*/ 	.word	0x000000ff
        /*017c*/ 	.word	0x00000018
        /*0180*/ 	.short	0x0100
        /*0182*/ 	.byte	0x04
	.zero		1


	//   ....[7]....
        /*0184*/ 	.word	0x000006c0
        /*0188*/ 	.word	0x000000ff
        /*018c*/ 	.word	0x00000040
        /*0190*/ 	.short	0x0100
        /*0192*/ 	.byte	0x04
	.zero		1


	//   ....[8]....
        /*0194*/ 	.word	0x000006d0
        /*0198*/ 	.word	0x000000ff
        /*019c*/ 	.word	0x00000020
        /*01a0*/ 	.short	0x0100
        /*01a2*/ 	.byte	0x04
	.zero		1


	//   ....[9]....
        /*01a4*/ 	.word	0x000006e0
        /*01a8*/ 	.word	0x000000ff
        /*01ac*/ 	.word	0x00000048
        /*01b0*/ 	.short	0x0100
        /*01b2*/ 	.byte	0x04
	.zero		1


	//   ....[10]....
        /*01b4*/ 	.word	0x00000800
        /*01b8*/ 	.word	0x000000ff
        /*01bc*/ 	.word	0x00000050
        /*01c0*/ 	.short	0x0100
        /*01c2*/ 	.byte	0x04
	.zero		1


	//   ....[11]....
        /*01c4*/ 	.word	0x00000810
        /*01c8*/ 	.word	0x000000ff
        /*01cc*/ 	.word	0x00000070
        /*01d0*/ 	.short	0x0100
        /*01d2*/ 	.byte	0x04
	.zero		1


	//   ....[12]....
        /*01d4*/ 	.word	0x00000820
        /*01d8*/ 	.word	0x000000ff
        /*01dc*/ 	.word	0x00000058
        /*01e0*/ 	.short	0x0100
        /*01e2*/ 	.byte	0x04
	.zero		1


	//   ....[13]....
        /*01e4*/ 	.word	0x00000830
        /*01e8*/ 	.word	0x000000ff
        /*01ec*/ 	.word	0x00000078
        /*01f0*/ 	.short	0x0100
        /*01f2*/ 	.byte	0x04
	.zero		1


	//   ....[14]....
        /*01f4*/ 	.word	0x00000840
        /*01f8*/ 	.word	0x000000ff
        /*01fc*/ 	.word	0x00000060
        /*0200*/ 	.short	0x0100
        /*0202*/ 	.byte	0x04
	.zero		1


	//   ....[15]....
        /*0204*/ 	.word	0x00000850
        /*0208*/ 	.word	0x000000ff
        /*020c*/ 	.word	0x00000080
        /*0210*/ 	.short	0x0100
        /*0212*/ 	.byte	0x04
	.zero		1


	//   ....[16]....
        /*0214*/ 	.word	0x00000860
        /*0218*/ 	.word	0x000000ff
        /*021c*/ 	.word	0x00000068
        /*0220*/ 	.short	0x0100
        /*0222*/ 	.byte	0x04
	.zero		1


	//   ....[17]....
        /*0224*/ 	.word	0x00000870
        /*0228*/ 	.word	0x000000ff
        /*022c*/ 	.word	0x00000088
        /*0230*/ 	.short	0x0100
        /*0232*/ 	.byte	0x04
	.zero		1


	//   ....[18]....
        /*0234*/ 	.word	0x00000950
        /*0238*/ 	.word	0x000000ff
        /*023c*/ 	.word	0x00000090
        /*0240*/ 	.short	0x0100
        /*0242*/ 	.byte	0x06
	.zero		1


	//   ....[19]....
        /*0244*/ 	.word	0x00000960
        /*0248*/ 	.word	0x000000ff
        /*024c*/ 	.word	0x00000098
        /*0250*/ 	.short	0x0100
        /*0252*/ 	.byte	0x06
	.zero		1


	//   ....[20]....
        /*0254*/ 	.word	0x00000a90
        /*0258*/ 	.word	0x000000ff
        /*025c*/ 	.word	0x000000a0
        /*0260*/ 	.short	0x0100
        /*0262*/ 	.byte	0x06
	.zero		1


	//   ....[21]....
        /*0264*/ 	.word	0x00000aa0
        /*0268*/ 	.word	0x000000ff
        /*026c*/ 	.word	0x000000b0
        /*0270*/ 	.short	0x0100
        /*0272*/ 	.byte	0x06
	.zero		1


	//   ....[22]....
        /*0274*/ 	.word	0x00000ab0
        /*0278*/ 	.word	0x000000ff
        /*027c*/ 	.word	0x000000a8
        /*0280*/ 	.short	0x0100
        /*0282*/ 	.byte	0x06
	.zero		1


	//   ....[23]....
        /*0284*/ 	.word	0x00000ac0
        /*0288*/ 	.word	0x000000ff
        /*028c*/ 	.word	0x000000b8
        /*0290*/ 	.short	0x0100
        /*0292*/ 	.byte	0x06
	.zero		1


	//   ....[24]....
        /*0294*/ 	.word	0x00000be0
        /*0298*/ 	.word	0x000000ff
        /*029c*/ 	.word	0x000000c0
        /*02a0*/ 	.short	0x0100
        /*02a2*/ 	.byte	0x04
	.zero		1


	//   ....[25]....
        /*02a4*/ 	.word	0x00000bf0
        /*02a8*/ 	.word	0x000000ff
        /*02ac*/ 	.word	0x000000d0
        /*02b0*/ 	.short	0x0100
        /*02b2*/ 	.byte	0x04
	.zero		1


	//   ....[26]....
        /*02b4*/ 	.word	0x00000c00
        /*02b8*/ 	.word	0x000000ff
        /*02bc*/ 	.word	0x000000c8
        /*02c0*/ 	.short	0x0100
        /*02c2*/ 	.byte	0x04
	.zero		1


	//   ....[27]....
        /*02c4*/ 	.word	0x00000c10
        /*02c8*/ 	.word	0x000000ff
        /*02cc*/ 	.word	0x000000d8
        /*02d0*/ 	.short	0x0100
        /*02d2*/ 	.byte	0x04
	.zero		1


	//   ....[28]....
        /*02d4*/ 	.word	0x00000d00
        /*02d8*/ 	.word	0x000000ff
        /*02dc*/ 	.word	0x000000e0
        /*02e0*/ 	.short	0x0100
        /*02e2*/ 	.byte	0x04
	.zero		1


	//   ....[29]....
        /*02e4*/ 	.word	0x00000d10
        /*02e8*/ 	.word	0x000000ff
        /*02ec*/ 	.word	0x000000f0
        /*02f0*/ 	.short	0x0100
        /*02f2*/ 	.byte	0x04
	.zero		1


	//   ....[30]....
        /*02f4*/ 	.word	0x00000d20
        /*02f8*/ 	.word	0x000000ff
        /*02fc*/ 	.word	0x000000e8
        /*0300*/ 	.short	0x0100
        /*0302*/ 	.byte	0x04
	.zero		1


	//   ....[31]....
        /*0304*/ 	.word	0x00000d30
        /*0308*/ 	.word	0x000000ff
        /*030c*/ 	.word	0x000000f8
        /*0310*/ 	.short	0x0100
        /*0312*/ 	.byte	0x04
	.zero		1


	//   ....[32]....
        /*0314*/ 	.word	0x00000e30
        /*0318*/ 	.word	0x000000ff
        /*031c*/ 	.word	0x00000100
        /*0320*/ 	.short	0x0100
        /*0322*/ 	.byte	0x06
	.zero		1


	//   ....[33]....
        /*0324*/ 	.word	0x000019e0
        /*0328*/ 	.word	0x00000003
        /*032c*/ 	.word	0x000000f0
        /*0330*/ 	.short	0x010a
        /*0332*/ 	.byte	0xff
	.zero		1


	//   ....[34]....
        /*0334*/ 	.word	0x00001a10
        /*0338*/ 	.word	0x00000003
        /*033c*/ 	.word	0x000000e0
        /*0340*/ 	.short	0x0101
        /*0342*/ 	.byte	0xff
	.zero		1


	//   ....[35]....
        /*0344*/ 	.word	0x00001ad0
        /*0348*/ 	.word	0x000000ff
        /*034c*/ 	.word	0x00000028
        /*0350*/ 	.short	0x010a
        /*0352*/ 	.byte	0x04
	.zero		1


	//   ....[36]....
        /*0354*/ 	.word	0x00001ba0
        /*0358*/ 	.word	0x000000ff
        /*035c*/ 	.word	0x00000028
        /*0360*/ 	.short	0x010a
        /*0362*/ 	.byte	0x21
	.zero		1


	//   ....[37]....
        /*0364*/ 	.word	0x00001d50
        /*0368*/ 	.word	0x000000ff
        /*036c*/ 	.word	0x00000028
        /*0370*/ 	.short	0x010a
        /*0372*/ 	.byte	0x05
	.zero		1


	//   ....[38]....
        /*0374*/ 	.word	0x00001e60
        /*0378*/ 	.word	0x000000ff
        /*037c*/ 	.word	0x00000098
        /*0380*/ 	.short	0x0101
        /*0382*/ 	.byte	0x06
	.zero		1


	//   ....[39]....
        /*0384*/ 	.word	0x00001e80
        /*0388*/ 	.word	0x000000ff
        /*038c*/ 	.word	0x00000028
        /*0390*/ 	.short	0x010a
        /*0392*/ 	.byte	0x04
	.zero		1


	//   ....[40]....
        /*0394*/ 	.word	0x00001f00
        /*0398*/ 	.word	0x000000ff
        /*039c*/ 	.word	0x00000028
        /*03a0*/ 	.short	0x010a
        /*03a2*/ 	.byte	0x11
	.zero		1


	//   ....[41]....
        /*03a4*/ 	.word	0x00002090
        /*03a8*/ 	.word	0x000000ff
        /*03ac*/ 	.word	0x00000028
        /*03b0*/ 	.short	0x010a
        /*03b2*/ 	.byte	0x05
	.zero		1


	//   ....[42]....
        /*03b4*/ 	.word	0x000021f0
        /*03b8*/ 	.word	0x00000003
        /*03bc*/ 	.word	0x000000a0
        /*03c0*/ 	.short	0x010a
        /*03c2*/ 	.byte	0xff
	.zero		1


	//   ....[43]....
        /*03c4*/ 	.word	0x00002340
        /*03c8*/ 	.word	0x00000000
        /*03cc*/ 	.word	0x00000000
        /*03d0*/ 	.short	0x0101
        /*03d2*/ 	.byte	0xff
	.zero		1


	//   ....[44]....
        /*03d4*/ 	.word	0x000028f0
        /*03d8*/ 	.word	0x000000ff
        /*03dc*/ 	.word	0x00000000
        /*03e0*/ 	.short	0x010a
        /*03e2*/ 	.byte	0x04
	.zero		1


	//   ....[45]....
        /*03e4*/ 	.word	0x00002980
        /*03e8*/ 	.word	0x000000ff
        /*03ec*/ 	.word	0x00000000
        /*03f0*/ 	.short	0x010a
        /*03f2*/ 	.byte	0x05
	.zero		1


	//   ....[46]....
        /*03f4*/ 	.word	0x00002a10
        /*03f8*/ 	.word	0x000000ff
        /*03fc*/ 	.word	0x00000000
        /*0400*/ 	.short	0x010a
        /*0402*/ 	.byte	0x05
	.zero		1


	//   ....[47]....
        /*0404*/ 	.word	0x00002aa0
        /*0408*/ 	.word	0x000000ff
        /*040c*/ 	.word	0x00000000
        /*0410*/ 	.short	0x010a
        /*0412*/ 	.byte	0x05
	.zero		1


	//   ....[48]....
        /*0414*/ 	.word	0x00002b40
        /*0418*/ 	.word	0x00000000
        /*041c*/ 	.word	0x00000000
        /*0420*/ 	.short	0x010a
        /*0422*/ 	.byte	0xff
	.zero		1


	//   ....[49]....
        /*0424*/ 	.word	0x00002c60
        /*0428*/ 	.word	0x00000002
        /*042c*/ 	.word	0x000000e0
        /*0430*/ 	.short	0x010a
        /*0432*/ 	.byte	0xff
	.zero		1


	//   ....[50]....
        /*0434*/ 	.word	0x00002cc0
        /*0438*/ 	.word	0x00000004
        /*043c*/ 	.word	0x00000000
        /*0440*/ 	.short	0x0101
        /*0442*/ 	.byte	0xff
	.zero		1


	//   ....[51]....
        /*0444*/ 	.word	0x00002ce0
        /*0448*/ 	.word	0x000000ff
        /*044c*/ 	.word	0x000000b0
        /*0450*/ 	.short	0x010a
        /*0452*/ 	.byte	0x04
	.zero		1


	//   ....[52]....
        /*0454*/ 	.word	0x00002e00
        /*0458*/ 	.word	0x00000002
        /*045c*/ 	.word	0x000000a0
        /*0460*/ 	.short	0x010a
        /*0462*/ 	.byte	0xff
	.zero		1


	//   ....[53]....
        /*0464*/ 	.word	0x00002f10
        /*0468*/ 	.word	0x00000002
        /*046c*/ 	.word	0x00000000
        /*0470*/ 	.short	0x0101
        /*0472*/ 	.byte	0xff
	.zero		1


	//   ....[54]....
        /*0474*/ 	.word	0x00002fa0
        /*0478*/ 	.word	0x000000ff
        /*047c*/ 	.word	0x000000b0
        /*0480*/ 	.short	0x0106
        /*0482*/ 	.byte	0x04
	.zero		1


	//   ....[55]....
        /*0484*/ 	.word	0x00002fc0
        /*0488*/ 	.word	0x000000ff
        /*048c*/ 	.word	0x000000b0
        /*0490*/ 	.short	0x010a
        /*0492*/ 	.byte	0x04
	.zero		1


	//   ....[56]....
        /*0494*/ 	.word	0x00003050
        /*0498*/ 	.word	0x000000ff
        /*049c*/ 	.word	0x000000b0
        /*04a0*/ 	.short	0x0106
        /*04a2*/ 	.byte	0x07
	.zero		1


	//   ....[57]....
        /*04a4*/ 	.word	0x00003090
        /*04a8*/ 	.word	0x00000000
        /*04ac*/ 	.word	0x000000b0
        /*04b0*/ 	.short	0x010a
        /*04b2*/ 	.byte	0xff
	.zero		1


	//   ....[58]....
        /*04b4*/ 	.word	0x000032d0
        /*04b8*/ 	.word	0x000000ff
        /*04bc*/ 	.word	0x00000008
        /*04c0*/ 	.short	0x010a
        /*04c2*/ 	.byte	0x05
	.zero		1


	//   ....[59]....
        /*04c4*/ 	.word	0x000032f0
        /*04c8*/ 	.word	0x000000ff
        /*04cc*/ 	.word	0x00000008
        /*04d0*/ 	.short	0x010a
        /*04d2*/ 	.byte	0x05
	.zero		1


	//   ....[60]....
        /*04d4*/ 	.word	0x00003480
        /*04d8*/ 	.word	0x000000ff
        /*04dc*/ 	.word	0x00000008
        /*04e0*/ 	.short	0x010a
        /*04e2*/ 	.byte	0x05
	.zero		1


	//   ....[61]....
        /*04e4*/ 	.word	0x000034a0
        /*04e8*/ 	.word	0x000000ff
        /*04ec*/ 	.word	0x00000008
        /*04f0*/ 	.short	0x010a
        /*04f2*/ 	.byte	0x05
	.zero		1


	//   ....[62]....
        /*04f4*/ 	.word	0x00003560
        /*04f8*/ 	.word	0x000000ff
        /*04fc*/ 	.word	0x00000000
        /*0500*/ 	.short	0x0101
        /*0502*/ 	.byte	0x04
	.zero		1


	//   ....[63]....
        /*0504*/ 	.word	0x000038a0
        /*0508*/ 	.word	0x00000000
        /*050c*/ 	.word	0x000000a0
        /*0510*/ 	.short	0x010a
        /*0512*/ 	.byte	0xff
	.zero		1


	//   ....[64]....
        /*0514*/ 	.word	0x00003960
        /*0518*/ 	.word	0x00000000
        /*051c*/ 	.word	0x00000000
        /*0520*/ 	.short	0x0101
        /*0522*/ 	.byte	0xff
	.zero		1


	//   ....[65]....
        /*0524*/ 	.word	0x00003a20
        /*0528*/ 	.word	0x000000ff
        /*052c*/ 	.word	0x00000000
        /*0530*/ 	.short	0x010a
        /*0532*/ 	.byte	0x04
	.zero		1


	//   ....[66]....
        /*0534*/ 	.word	0x00003a30
        /*0538*/ 	.word	0x000000ff
        /*053c*/ 	.word	0x000000d0
        /*0540*/ 	.short	0x010a
        /*0542*/ 	.byte	0x1f
	.zero		1


	//   ....[67]....
        /*0544*/ 	.word	0x00003ae0
        /*0548*/ 	.word	0x000000ff
        /*054c*/ 	.word	0x00000000
        /*0550*/ 	.short	0x010a
        /*0552*/ 	.byte	0x05
	.zero		1


	//   ....[68]....
        /*0554*/ 	.word	0x00003c10
        /*0558*/ 	.word	0x000000ff
        /*055c*/ 	.word	0x00000000
        /*0560*/ 	.short	0x010a
        /*0562*/ 	.byte	0x04
	.zero		1


	//   ....[69]....
        /*0564*/ 	.word	0x00003f10
        /*0568*/ 	.word	0x000000ff
        /*056c*/ 	.word	0x00000000
        /*0570*/ 	.short	0x010a
        /*0572*/ 	.byte	0x04
	.zero		1


	//   ....[70]....
        /*0574*/ 	.word	0x00003fb0
        /*0578*/ 	.word	0x00000000
        /*057c*/ 	.word	0x00000000
        /*0580*/ 	.short	0x010a
        /*0582*/ 	.byte	0xff
	.zero		1


	//   ....[71]....
        /*0584*/ 	.word	0x00003ff0
        /*0588*/ 	.word	0x00000000
        /*058c*/ 	.word	0x00000000
        /*0590*/ 	.short	0x010a
        /*0592*/ 	.byte	0xff
	.zero		1


	//   ....[72]....
        /*0594*/ 	.word	0x00004060
        /*0598*/ 	.word	0x000000ff
        /*059c*/ 	.word	0x00000000
        /*05a0*/ 	.short	0x0101
        /*05a2*/ 	.byte	0x04
	.zero		1


	//   ....[73]....
        /*05a4*/ 	.word	0x000040a0
        /*05a8*/ 	.word	0x000000ff
        /*05ac*/ 	.word	0x00000100
        /*05b0*/ 	.short	0x010a
        /*05b2*/ 	.byte	0x1a
	.zero		1


	//   ....[74]....
        /*05b4*/ 	.word	0x000040f0
        /*05b8*/ 	.word	0x000000ff
        /*05bc*/ 	.word	0x00000000
        /*05c0*/ 	.short	0x0101
        /*05c2*/ 	.byte	0x04
	.zero		1


	//   ....[75]....
        /*05c4*/ 	.word	0x00004590
        /*05c8*/ 	.word	0x0000000c
        /*05cc*/ 	.word	0x000000a0
        /*05d0*/ 	.short	0x010a
        /*05d2*/ 	.byte	0xff
	.zero		1


	//   ....[76]....
        /*05d4*/ 	.word	0x00004700
        /*05d8*/ 	.word	0x00000000
        /*05dc*/ 	.word	0x00000000
        /*05e0*/ 	.short	0x0101
        /*05e2*/ 	.byte	0xff
	.zero		1


	//   ....[77]....
        /*05e4*/ 	.word	0x00004b90
        /*05e8*/ 	.word	0x000000ff
        /*05ec*/ 	.word	0x00000098
        /*05f0*/ 	.short	0x010a
        /*05f2*/ 	.byte	0x15
	.zero		1


	//   ....[78]....
        /*05f4*/ 	.word	0x00004d10
        /*05f8*/ 	.word	0x000000ff
        /*05fc*/ 	.word	0x00000070
        /*0600*/ 	.short	0x010a
        /*0602*/ 	.byte	0x15
	.zero		1


	//   ....[79]....
        /*0604*/ 	.word	0x00004e90
        /*0608*/ 	.word	0x000000ff
        /*060c*/ 	.word	0x00000050
        /*0610*/ 	.short	0x010b
        /*0612*/ 	.byte	0x15
	.zero		1


	//   ....[80]....
        /*0614*/ 	.word	0x00004ea0
        /*0618*/ 	.word	0x000000ff
        /*061c*/ 	.word	0x00000000
        /*0620*/ 	.short	0x0101
        /*0622*/ 	.byte	0x06
	.zero		1


	//   ....[81]....
        /*0624*/ 	.word	0x00004eb0
        /*0628*/ 	.word	0x000000ff
        /*062c*/ 	.word	0x00000078
        /*0630*/ 	.short	0x010a
        /*0632*/ 	.byte	0x15
	.zero		1


	//   ....[82]....
        /*0634*/ 	.word	0x00005010
        /*0638*/ 	.word	0x000000ff
        /*063c*/ 	.word	0x00000058
        /*0640*/ 	.short	0x010b
        /*0642*/ 	.byte	0x15
	.zero		1


	//   ....[83]....
        /*0644*/ 	.word	0x00005020
        /*0648*/ 	.word	0x000000ff
        /*064c*/ 	.word	0x00000000
        /*0650*/ 	.short	0x0101
        /*0652*/ 	.byte	0x06
	.zero		1


	//   ....[84]....
        /*0654*/ 	.word	0x00005030
        /*0658*/ 	.word	0x000000ff
        /*065c*/ 	.word	0x00000080
        /*0660*/ 	.short	0x010a
        /*0662*/ 	.byte	0x15
	.zero		1


	//   ....[85]....
        /*0664*/ 	.word	0x00005180
        /*0668*/ 	.word	0x000000ff
        /*066c*/ 	.word	0x00000060
        /*0670*/ 	.short	0x010b
        /*0672*/ 	.byte	0x15
	.zero		1


	//   ....[86]....
        /*0674*/ 	.word	0x00005190
        /*0678*/ 	.word	0x000000ff
        /*067c*/ 	.word	0x00000000
        /*0680*/ 	.short	0x0101
        /*0682*/ 	.byte	0x06
	.zero		1


	//   ....[87]....
        /*0684*/ 	.word	0x000051a0
        /*0688*/ 	.word	0x000000ff
        /*068c*/ 	.word	0x00000088
        /*0690*/ 	.short	0x010a
        /*0692*/ 	.byte	0x15
	.zero		1


	//   ....[88]....
        /*0694*/ 	.word	0x00005390
        /*0698*/ 	.word	0x000000ff
        /*069c*/ 	.word	0x00000068
        /*06a0*/ 	.short	0x010b
        /*06a2*/ 	.byte	0x15
	.zero		1


	//   ....[89]....
        /*06a4*/ 	.word	0x000053a0
        /*06a8*/ 	.word	0x000000ff
        /*06ac*/ 	.word	0x00000000
        /*06b0*/ 	.short	0x0101
        /*06b2*/ 	.byte	0x25
	.zero		1


	//   ....[90]....
        /*06b4*/ 	.word	0x000053d0
        /*06b8*/ 	.word	0x000000ff
        /*06bc*/ 	.word	0x00000070
        /*06c0*/ 	.short	0x010a
        /*06c2*/ 	.byte	0x15
	.zero		1


	//   ....[91]....
        /*06c4*/ 	.word	0x000053f0
        /*06c8*/ 	.word	0x000000ff
        /*06cc*/ 	.word	0x00000078
        /*06d0*/ 	.short	0x010a
        /*06d2*/ 	.byte	0x15
	.zero		1


	//   ....[92]....
        /*06d4*/ 	.word	0x00005410
        /*06d8*/ 	.word	0x000000ff
        /*06dc*/ 	.word	0x00000080
        /*06e0*/ 	.short	0x010a
        /*06e2*/ 	.byte	0x15
	.zero		1


	//   ....[93]....
        /*06e4*/ 	.word	0x00005450
        /*06e8*/ 	.word	0x00000000
        /*06ec*/ 	.word	0x00000088
        /*06f0*/ 	.short	0x010a
        /*06f2*/ 	.byte	0xff
	.zero		1


	//   ....[94]....
        /*06f4*/ 	.word	0x000057a0
        /*06f8*/ 	.word	0x00000003
        /*06fc*/ 	.word	0x000000a0
        /*0700*/ 	.short	0x010a
        /*0702*/ 	.byte	0xff
	.zero		1


	//   ....[95]....
        /*0704*/ 	.word	0x00005920
        /*0708*/ 	.word	0x00000000
        /*070c*/ 	.word	0x00000000
        /*0710*/ 	.short	0x0101
        /*0712*/ 	.byte	0xff
	.zero		1


	//   ....[96]....
        /*0714*/ 	.word	0x000064f0
        /*0718*/ 	.word	0x000000ff
        /*071c*/ 	.word	0x00000050
        /*0720*/ 	.short	0x010a
        /*0722*/ 	.byte	0x2c
	.zero		1


	//   ....[97]....
        /*0724*/ 	.word	0x000065b0
        /*0728*/ 	.word	0x000000a6
        /*072c*/ 	.word	0x000000c0
        /*0730*/ 	.short	0x010a
        /*0732*/ 	.byte	0xff
	.zero		1


	//   ....[98]....
        /*0734*/ 	.word	0x000066e0
        /*0738*/ 	.word	0x000000ff
        /*073c*/ 	.word	0x00000050
        /*0740*/ 	.short	0x010a
        /*0742*/ 	.byte	0x2c
	.zero		1


	//   ....[99]....
        /*0744*/ 	.word	0x000068b0
        /*0748*/ 	.word	0x000000a6
        /*074c*/ 	.word	0x000000c0
        /*0750*/ 	.short	0x010a
        /*0752*/ 	.byte	0xff
	.zero		1


	//   ....[100]....
        /*0754*/ 	.word	0x00007b30
        /*0758*/ 	.word	0x00000000
        /*075c*/ 	.word	0x00000000
        /*0760*/ 	.short	0x0101
        /*0762*/ 	.byte	0xff
	.zero		1


	//   ....[101]....
        /*0764*/ 	.word	0x00007b40
        /*0768*/ 	.word	0x00000003
        /*076c*/ 	.word	0x00000050
        /*0770*/ 	.short	0x010a
        /*0772*/ 	.byte	0xff
	.zero		1


	//   ....[102]....
        /*0774*/ 	.word	0x00007c20
        /*0778*/ 	.word	0x00000003
        /*077c*/ 	.word	0x00000050
        /*0780*/ 	.short	0x010a
        /*0782*/ 	.byte	0xff
	.zero		1


	//   ....[103]....
        /*0784*/ 	.word	0x00008f60
        /*0788*/ 	.word	0x0000004d
        /*078c*/ 	.word	0x00000000
        /*0790*/ 	.short	0x0101
        /*0792*/ 	.byte	0xff
	.zero		1


	//   ....[104]....
        /*0794*/ 	.word	0x00008f80
        /*0798*/ 	.word	0x00000000
        /*079c*/ 	.word	0x00000050
        /*07a0*/ 	.short	0x010a
        /*07a2*/ 	.byte	0xff
	.zero		1


	//   ....[105]....
        /*07a4*/ 	.word	0x00009050
        /*07a8*/ 	.word	0x00000000
        /*07ac*/ 	.word	0x00000050
        /*07b0*/ 	.short	0x010a
        /*07b2*/ 	.byte	0xff
	.zero		1


	//   ....[106]....
        /*07b4*/ 	.word	0x0000a390
        /*07b8*/ 	.word	0x0000004a
        /*07bc*/ 	.word	0x00000000
        /*07c0*/ 	.short	0x0101
        /*07c2*/ 	.byte	0xff
	.zero		1


	//   ....[107]....
        /*07c4*/ 	.word	0x0000a3b0
        /*07c8*/ 	.word	0x00000003
        /*07cc*/ 	.word	0x00000050
        /*07d0*/ 	.short	0x010a
        /*07d2*/ 	.byte	0xff
	.zero		1


	//   ....[108]....
        /*07d4*/ 	.word	0x0000a480
        /*07d8*/ 	.word	0x00000003
        /*07dc*/ 	.word	0x00000050
        /*07e0*/ 	.short	0x010a
        /*07e2*/ 	.byte	0xff
	.zero		1


	//   ....[109]....
        /*07e4*/ 	.word	0x0000a7d0
        /*07e8*/ 	.word	0x000000a6
        /*07ec*/ 	.word	0x00000000
        /*07f0*/ 	.short	0x0101
        /*07f2*/ 	.byte	0xff
	.zero		1


	//   ....[110]....
        /*07f4*/ 	.word	0x0000b800
        /*07f8*/ 	.word	0x00000000
        /*07fc*/ 	.word	0x00000000
        /*0800*/ 	.short	0x0101
        /*0802*/ 	.byte	0xff
	.zero		1


	//   ....[111]....
        /*0804*/ 	.word	0x0000ba90
        /*0808*/ 	.word	0x000000ff
        /*080c*/ 	.word	0x00000000
        /*0810*/ 	.short	0x0101
        /*0812*/ 	.byte	0x04
	.zero		1


	//   ....[112]....
        /*0814*/ 	.word	0x0000bab0
        /*0818*/ 	.word	0x00000003
        /*081c*/ 	.word	0x000000f0
        /*0820*/ 	.short	0x010a
        /*0822*/ 	.byte	0xff
	.zero		1


	//   ....[113]....
        /*0824*/ 	.word	0x0000bb10
        /*0828*/ 	.word	0x00000000
        /*082c*/ 	.word	0x00000028
        /*0830*/ 	.short	0x010a
        /*0832*/ 	.byte	0xff
	.zero		1


	//   ....[114]....
        /*0834*/ 	.word	0x0000bb70
        /*0838*/ 	.word	0x00000000
        /*083c*/ 	.word	0x00000028
        /*0840*/ 	.short	0x010a
        /*0842*/ 	.byte	0xff
	.zero		1


	//   ....[115]....
        /*0844*/ 	.word	0x0000bbc0
        /*0848*/ 	.word	0x00000003
        /*084c*/ 	.word	0x000000a0
        /*0850*/ 	.short	0x010a
        /*0852*/ 	.byte	0xff
	.zero		1


	//   ....[116]....
        /*0854*/ 	.word	0x0000bc20
        /*0858*/ 	.word	0x00000000
        /*085c*/ 	.word	0x00000000
        /*0860*/ 	.short	0x010a
        /*0862*/ 	.byte	0xff
	.zero		1


	//   ....[117]....
        /*0864*/ 	.word	0x0000bc80
        /*0868*/ 	.word	0x00000000
        /*086c*/ 	.word	0x00000000
        /*0870*/ 	.short	0x010a
        /*0872*/ 	.byte	0xff
	.zero		1


	//   ....[118]....
        /*0874*/ 	.word	0x0000bce0
        /*0878*/ 	.word	0x00000000
        /*087c*/ 	.word	0x00000000
        /*0880*/ 	.short	0x010a
        /*0882*/ 	.byte	0xff
	.zero		1


	//   ....[119]....
        /*0884*/ 	.word	0x0000bd40
        /*0888*/ 	.word	0x00000000
        /*088c*/ 	.word	0x00000000
        /*0890*/ 	.short	0x010a
        /*0892*/ 	.byte	0xff
	.zero		1


	//   ....[120]....
        /*0894*/ 	.word	0x0000bd90
        /*0898*/ 	.word	0x00000002
        /*089c*/ 	.word	0x000000e0
        /*08a0*/ 	.short	0x010a
        /*08a2*/ 	.byte	0xff
	.zero		1


	//   ....[121]....
        /*08a4*/ 	.word	0x0000bdf0
        /*08a8*/ 	.word	0x00000002
        /*08ac*/ 	.word	0x000000b0
        /*08b0*/ 	.short	0x010a
        /*08b2*/ 	.byte	0xff
	.zero		1


	//   ....[122]....
        /*08b4*/ 	.word	0x0000be40
        /*08b8*/ 	.word	0x00000002
        /*08bc*/ 	.word	0x000000a0
        /*08c0*/ 	.short	0x010a
        /*08c2*/ 	.byte	0xff
	.zero		1


	//   ....[123]....
        /*08c4*/ 	.word	0x0000bea0
        /*08c8*/ 	.word	0x00000000
        /*08cc*/ 	.word	0x000000b0
        /*08d0*/ 	.short	0x010a
        /*08d2*/ 	.byte	0xff
	.zero		1


	//   ....[124]....
        /*08d4*/ 	.word	0x0000bf00
        /*08d8*/ 	.word	0x00000000
        /*08dc*/ 	.word	0x00000008
        /*08e0*/ 	.short	0x010a
        /*08e2*/ 	.byte	0xff
	.zero		1


	//   ....[125]....
        /*08e4*/ 	.word	0x0000bfe0
        /*08e8*/ 	.word	0x00000000
        /*08ec*/ 	.word	0x00000008
        /*08f0*/ 	.short	0x010a
        /*08f2*/ 	.byte	0xff
	.zero		1


	//   ....[126]....
        /*08f4*/ 	.word	0x0000c030
        /*08f8*/ 	.word	0x00000000
        /*08fc*/ 	.word	0x000000a0
        /*0900*/ 	.short	0x010a
        /*0902*/ 	.byte	0xff
	.zero		1


	//   ....[127]....
        /*0904*/ 	.word	0x0000c090
        /*0908*/ 	.word	0x00000000
        /*090c*/ 	.word	0x000000d0
        /*0910*/ 	.short	0x010a
        /*0912*/ 	.byte	0xff
	.zero		1


	//   ....[128]....
        /*0914*/ 	.word	0x0000c0f0
        /*0918*/ 	.word	0x00000000
        /*091c*/ 	.word	0x00000000
        /*0920*/ 	.short	0x010a
        /*0922*/ 	.byte	0xff
	.zero		1


	//   ....[129]....
        /*0924*/ 	.word	0x0000c150
        /*0928*/ 	.word	0x00000000
        /*092c*/ 	.word	0x00000000
        /*0930*/ 	.short	0x010a
        /*0932*/ 	.byte	0xff
	.zero		1


	//   ....[130]....
        /*0934*/ 	.word	0x0000c1b0
        /*0938*/ 	.word	0x00000000
        /*093c*/ 	.word	0x00000100
        /*0940*/ 	.short	0x010a
        /*0942*/ 	.byte	0xff
	.zero		1


	//   ....[131]....
        /*0944*/ 	.word	0x0000c200
        /*0948*/ 	.word	0x0000000c
        /*094c*/ 	.word	0x000000a0
        /*0950*/ 	.short	0x010a
        /*0952*/ 	.byte	0xff
	.zero		1


	//   ....[132]....
        /*0954*/ 	.word	0x0000c260
        /*0958*/ 	.word	0x00000000
        /*095c*/ 	.word	0x00000098
        /*0960*/ 	.short	0x010a
        /*0962*/ 	.byte	0xff
	.zero		1


	//   ....[133]....
        /*0964*/ 	.word	0x0000c2c0
        /*0968*/ 	.word	0x00000000
        /*096c*/ 	.word	0x00000070
        /*0970*/ 	.short	0x010a
        /*0972*/ 	.byte	0xff
	.zero		1


	//   ....[134]....
        /*0974*/ 	.word	0x0000c320
        /*0978*/ 	.word	0x00000000
        /*097c*/ 	.word	0x00000078
        /*0980*/ 	.short	0x010a
        /*0982*/ 	.byte	0xff
	.zero		1


	//   ....[135]....
        /*0984*/ 	.word	0x0000c380
        /*0988*/ 	.word	0x00000000
        /*098c*/ 	.word	0x00000080
        /*0990*/ 	.short	0x010a
        /*0992*/ 	.byte	0xff
	.zero		1


	//   ....[136]....
        /*0994*/ 	.word	0x0000c3e0
        /*0998*/ 	.word	0x00000000
        /*099c*/ 	.word	0x00000088
        /*09a0*/ 	.short	0x010a
        /*09a2*/ 	.byte	0xff
	.zero		1


	//   ....[137]....
        /*09a4*/ 	.word	0x0000c440
        /*09a8*/ 	.word	0x00000000
        /*09ac*/ 	.word	0x00000070
        /*09b0*/ 	.short	0x010a
        /*09b2*/ 	.byte	0xff
	.zero		1


	//   ....[138]....
        /*09b4*/ 	.word	0x0000c4a0
        /*09b8*/ 	.word	0x00000000
        /*09bc*/ 	.word	0x00000078
        /*09c0*/ 	.short	0x010a
        /*09c2*/ 	.byte	0xff
	.zero		1


	//   ....[139]....
        /*09c4*/ 	.word	0x0000c500
        /*09c8*/ 	.word	0x00000000
        /*09cc*/ 	.word	0x00000080
        /*09d0*/ 	.short	0x010a
        /*09d2*/ 	.byte	0xff
	.zero		1


	//   ....[140]....
        /*09d4*/ 	.word	0x0000c550
        /*09d8*/ 	.word	0x00000003
        /*09dc*/ 	.word	0x000000a0
        /*09e0*/ 	.short	0x010a
        /*09e2*/ 	.byte	0xff
	.zero		1


	//   ....[141]....
        /*09e4*/ 	.word	0x0000c5b0
        /*09e8*/ 	.word	0x00000000
        /*09ec*/ 	.word	0x00000050
        /*09f0*/ 	.short	0x010a
        /*09f2*/ 	.byte	0xff
	.zero		1


	//   ....[142]....
        /*09f4*/ 	.word	0x0000c600
        /*09f8*/ 	.word	0x000000a6
        /*09fc*/ 	.word	0x000000c0
        /*0a00*/ 	.short	0x010a
        /*0a02*/ 	.byte	0xff
	.zero		1


	//   ....[143]....
        /*0a04*/ 	.word	0x0000c650
        /*0a08*/ 	.word	0x00000003
        /*0a0c*/ 	.word	0x00000050
        /*0a10*/ 	.short	0x010a
        /*0a12*/ 	.byte	0xff
	.zero		1


	//   ....[144]....
        /*0a14*/ 	.word	0x0000c6a0
        /*0a18*/ 	.word	0x00000000
        /*0a1c*/ 	.word	0x00000050
        /*0a20*/ 	.short	0x010a
        /*0a22*/ 	.byte	0xff
	.zero		1


	//   ....[145]....
        /*0a24*/ 	.word	0x0000c6f0
        /*0a28*/ 	.word	0x00000003
        /*0a2c*/ 	.word	0x00000050
        /*0a30*/ 	.short	0x010a
        /*0a32*/ 	.byte	0xff
	.zero		1


	//----- nvinfo : EIATTR_NUM_MBARRIERS
	.align		4
.L_47:
        /*0a34*/ 	.byte	0x03, 0x38
        /*0a36*/ 	.short	0x0021


	//----- nvinfo : EIATTR_EXIT_INSTR_OFFSETS
	.align		4
        /*0a38*/ 	.byte	0x04, 0x1c
        /*0a3a*/ 	.short	(.L_49 - .L_48)


	//   ....[0]....
.L_48:
        /*0a3c*/ 	.word	0x00002b70


	//   ....[1]....
        /*0a40*/ 	.word	0x00003060


	//   ....[2]....
        /*0a44*/ 	.word	0x000030c0


	//   ....[3]....
        /*0a48*/ 	.word	0x00004320


	//   ....[4]....
        /*0a4c*/ 	.word	0x00005480


	//   ....[5]....
        /*0a50*/ 	.word	0x000054c0


	//   ....[6]....
        /*0a54*/ 	.word	0x0000b980


	//   ....[7]....
        /*0a58*/ 	.word	0x0000ba00


	//   ....[8]....
        /*0a5c*/ 	.word	0x0000ba30


	//   ....[9]....
        /*0a60*/ 	.word	0x0000baa0


	//----- nvinfo : EIATTR_MAX_THREADS
	.align		4
.L_49:
        /*0a64*/ 	.byte	0x04, 0x05
        /*0a66*/ 	.short	(.L_51 - .L_50)
.L_50:
        /*0a68*/ 	.word	0x00000100
        /*0a6c*/ 	.word	0x00000001
        /*0a70*/ 	.word	0x00000001


	//----- nvinfo : EIATTR_CRS_STACK_SIZE
	.align		4
.L_51:
        /*0a74*/ 	.byte	0x04, 0x1e
        /*0a76*/ 	.short	(.L_53 - .L_52)
.L_52:
        /*0a78*/ 	.word	0x00000000


	//----- nvinfo : EIATTR_CBANK_PARAM_SIZE
	.align		4
.L_53:
        /*0a7c*/ 	.byte	0x03, 0x19
        /*0a7e*/ 	.short	0x0800


	//----- nvinfo : EIATTR_PARAM_CBANK
	.align		4
        /*0a80*/ 	.byte	0x04, 0x0a
        /*0a82*/ 	.short	(.L_55 - .L_54)
	.align		4
.L_54:
        /*0a84*/ 	.word	index@(.nv.constant0._ZN7cutlass13device_kernelINS_4gemm6kernel13GemmUniversalIN4cute5tupleIJiiiiEEENS1_10collective13CollectiveMmaINS1_35MainloopSm100TmaUmmaWarpSpecializedILi5ELi2ELi2ENS5_IJNS4_1CILi2EEESB_NSA_ILi1EEEEEEEENS5_IJNSA_ILi256EEESF_NSA_ILi64EEEEEENS_6half_tENS5_IJlSC_lEEESI_SJ_NS4_8TiledMMAINS4_8MMA_AtomIJNS4_26SM100_MMA_F16BF16_2x1SM_SSISI_SI_fLi256ELi256ELNS4_4UMMA5MajorE0ELSO_0ELNSN_7ScaleInE0ELSP_0EEEEEENS4_6LayoutINS5_IJSC_SC_SC_EEENS5_IJNSA_ILi0EEESU_SU_EEEEENS5_IJNS4_10UnderscoreESX_SX_EEEEENS4_28SM100_TMA_2SM_LOAD_MULTICASTENS4_14ComposedLayoutINS4_7SwizzleILi3ELi4ELi3EEENS4_18smem_ptr_flag_bitsILi16EEENSS_INS5_IJNSA_ILi8EEESG_EEENS5_IJSG_SC_EEEEEEEvNS4_8identityENS4_18SM100_TMA_2SM_LOADES1A_vS1B_EENS_8epilogue10collective18CollectiveEpilogueINS1E_23Sm100TmaWarpSpecializedILi4ELi2ELi64ELb1ELb0EEEJNS5_IJNSA_ILi128EEESF_SG_EEENS5_IJNSS_IS1J_SC_EENSS_ISG_SC_EEEEESI_SJ_SI_SJ_NS1E_6fusion15FusionCallbacksIS1I_NS1O_17LinearCombinationISI_fSI_fLNS_15FloatRoundStyleE2EEES1K_S1N_JEEENS4_5SM1004TMEM4LOAD26SM100_TMEM_LOAD_32dp32b64xENS4_13SM90_TMA_LOADES1A_NS4_39AutoVectorizingCopyWithAssumedAlignmentILi128EEENS4_14SM90_TMA_STOREES1A_S20_S20_EEEvvEEEEvNT_6ParamsE)
        /*0a88*/ 	.short	0x0380
        /*0a8a*/ 	.short	0x0800


	//----- nvinfo : EIATTR_SW_WAR
	.align		4
.L_55:
        /*0a8c*/ 	.byte	0x04, 0x36
        /*0a8e*/ 	.short	(.L_57 - .L_56)
.L_56:
        /*0a90*/ 	.word	0x00000008
.L_57:


//--------------------- .nv.callgraph             --------------------------
	.section	.nv.callgraph,"",@"SHT_CUDA_CALLGRAPH"
	.align	4
	.sectionentsize	8
	.align		4
        /*0000*/ 	.word	0x00000000
	.align		4
        /*0004*/ 	.word	0xffffffff
	.align		4
        /*0008*/ 	.word	index@(_ZN7cutlass13device_kernelINS_4gemm6kernel13GemmUniversalIN4cute5tupleIJiiiiEEENS1_10collective13CollectiveMmaINS1_35MainloopSm100TmaUmmaWarpSpecializedILi5ELi2ELi2ENS5_IJNS4_1CILi2EEESB_NSA_ILi1EEEEEEEENS5_IJNSA_ILi256EEESF_NSA_ILi64EEEEEENS_6half_tENS5_IJlSC_lEEESI_SJ_NS4_8TiledMMAINS4_8MMA_AtomIJNS4_26SM100_MMA_F16BF16_2x1SM_SSISI_SI_fLi256ELi256ELNS4_4UMMA5MajorE0ELSO_0ELNSN_7ScaleInE0ELSP_0EEEEEENS4_6LayoutINS5_IJSC_SC_SC_EEENS5_IJNSA_ILi0EEESU_SU_EEEEENS5_IJNS4_10UnderscoreESX_SX_EEEEENS4_28SM100_TMA_2SM_LOAD_MULTICASTENS4_14ComposedLayoutINS4_7SwizzleILi3ELi4ELi3EEENS4_18smem_ptr_flag_bitsILi16EEENSS_INS5_IJNSA_ILi8EEESG_EEENS5_IJSG_SC_EEEEEEEvNS4_8identityENS4_18SM100_TMA_2SM_LOADES1A_vS1B_EENS_8epilogue10collective18CollectiveEpilogueINS1E_23Sm100TmaWarpSpecializedILi4ELi2ELi64ELb1ELb0EEEJNS5_IJNSA_ILi128EEESF_SG_EEENS5_IJNSS_IS1J_SC_EENSS_ISG_SC_EEEEESI_SJ_SI_SJ_NS1E_6fusion15FusionCallbacksIS1I_NS1O_17LinearCombinationISI_fSI_fLNS_15FloatRoundStyleE2EEES1K_S1N_JEEENS4_5SM1004TMEM4LOAD26SM100_TMEM_LOAD_32dp32b64xENS4_13SM90_TMA_LOADES1A_NS4_39AutoVectorizingCopyWithAssumedAlignmentILi128EEENS4_14SM90_TMA_STOREES1A_S20_S20_EEEvvEEEEvNT_6ParamsE)
	.align		4
        /*000c*/ 	.word	index@(__assertfail)
	.align		4
        /*0010*/ 	.word	0x00000000
	.align		4
        /*0014*/ 	.word	0xfffffffe
	.align		4
        /*0018*/ 	.word	0x00000000
	.align		4
        /*001c*/ 	.word	0xfffffffd
	.align		4
        /*0020*/ 	.word	0x00000000
	.align		4
        /*0024*/ 	.word	0xfffffffc


//--------------------- .nv.constant4             --------------------------
	.section	.nv.constant4,"a",@progbits
	.align	8
	.align		8
.nv.constant4:
        /*0000*/ 	.dword	__assertfail
	.align		8
        /*0008*/ 	.dword	__unnamed_1
	.align		8
        /*0010*/ 	.dword	__unnamed_2
	.align		8
        /*0018*/ 	.dword	_ZN40_INTERNAL_0bc7967b_4_k_cu_5703c931_333034cuda3std3__45__cpo5beginE
	.align		8
        /*0020*/ 	.dword	_ZN40_INTERNAL_0bc7967b_4_k_cu_5703c931_333034cuda3std3__45__cpo3endE
	.align		8
        /*0028*/ 	.dword	_ZN40_INTERNAL_0bc7967b_4_k_cu_5703c931_333034cuda3std3__45__cpo6cbeginE
	.align		8
        /*0030*/ 	.dword	_ZN40_INTERNAL_0bc7967b_4_k_cu_5703c931_333034cuda3std3__45__cpo4cendE
	.align		8
        /*0038*/ 	.dword	_ZN40_INTERNAL_0bc7967b_4_k_cu_5703c931_333034cuda3std3__442_GLOBAL__N__0bc7967b_4_k_cu_5703c931_333036ignoreE
	.align		8
        /*0040*/ 	.dword	_ZN40_INTERNAL_0bc7967b_4_k_cu_5703c931_333034cuda3std3__419piecewise_constructE
	.align		8
        /*0048*/ 	.dword	_ZN40_INTERNAL_0bc7967b_4_k_cu_5703c931_333034cuda3std3__48in_placeE
	.align		8
        /*0050*/ 	.dword	_ZN40_INTERNAL_0bc7967b_4_k_cu_5703c931_333034cuda3std6ranges3__45__cpo4swapE
	.align		8
        /*0058*/ 	.dword	_ZN40_INTERNAL_0bc7967b_4_k_cu_5703c931_333034cuda3std6ranges3__45__cpo9iter_moveE
	.align		8
        /*0060*/ 	.dword	_ZN40_INTERNAL_0bc7967b_4_k_cu_5703c931_333034cute7productE
	.align		8
        /*0068*/ 	.dword	_ZN40_INTERNAL_0bc7967b_4_k_cu_5703c931_333034cute1_E
	.align		8
        /*0070*/ 	.dword	$str$25
	.align		8
        /*0078*/ 	.dword	$str$26
	.align		8
        /*0080*/ 	.dword	$str$27
	.align		8
        /*0088*/ 	.dword	$str$28


//--------------------- .text._ZN7cutlass13device_kernelINS_4gemm6kernel13GemmUniversalIN4cute5tupleIJiiiiEEENS1_10collective13CollectiveMmaINS1_35MainloopSm100TmaUmmaWarpSpecializedILi5ELi2ELi2ENS5_IJNS4_1CILi2EEESB_NSA_ILi1EEEEEEEENS5_IJNSA_ILi256EEESF_NSA_ILi64EEEEEENS_6half_tENS5_IJlSC_lEEESI_SJ_NS4_8TiledMMAINS4_8MMA_AtomIJNS4_26SM100_MMA_F16BF16_2x1SM_SSISI_SI_fLi256ELi256ELNS4_4UMMA5MajorE0ELSO_0ELNSN_7ScaleInE0ELSP_0EEEEEENS4_6LayoutINS5_IJSC_SC_SC_EEENS5_IJNSA_ILi0EEESU_SU_EEEEENS5_IJNS4_10UnderscoreESX_SX_EEEEENS4_28SM100_TMA_2SM_LOAD_MULTICASTENS4_14ComposedLayoutINS4_7SwizzleILi3ELi4ELi3EEENS4_18smem_ptr_flag_bitsILi16EEENSS_INS5_IJNSA_ILi8EEESG_EEENS5_IJSG_SC_EEEEEEEvNS4_8identityENS4_18SM100_TMA_2SM_LOADES1A_vS1B_EENS_8epilogue10collective18CollectiveEpilogueINS1E_23Sm100TmaWarpSpecializedILi4ELi2ELi64ELb1ELb0EEEJNS5_IJNSA_ILi128EEESF_SG_EEENS5_IJNSS_IS1J_SC_EENSS_ISG_SC_EEEEESI_SJ_SI_SJ_NS1E_6fusion15FusionCallbacksIS1I_NS1O_17LinearCombinationISI_fSI_fLNS_15FloatRoundStyleE2EEES1K_S1N_JEEENS4_5SM1004TMEM4LOAD26SM100_TMEM_LOAD_32dp32b64xENS4_13SM90_TMA_LOADES1A_NS4_39AutoVectorizingCopyWithAssumedAlignmentILi128EEENS4_14SM90_TMA_STOREES1A_S20_S20_EEEvvEEEEvNT_6ParamsE --------------------------
	.section	.text._ZN7cutlass13device_kernelINS_4gemm6kernel13GemmUniversalIN4cute5tupleIJiiiiEEENS1_10collective13CollectiveMmaINS1_35MainloopSm100TmaUmmaWarpSpecializedILi5ELi2ELi2ENS5_IJNS4_1CILi2EEESB_NSA_ILi1EEEEEEEENS5_IJNSA_ILi256EEESF_NSA_ILi64EEEEEENS_6half_tENS5_IJlSC_lEEESI_SJ_NS4_8TiledMMAINS4_8MMA_AtomIJNS4_26SM100_MMA_F16BF16_2x1SM_SSISI_SI_fLi256ELi256ELNS4_4UMMA5MajorE0ELSO_0ELNSN_7ScaleInE0ELSP_0EEEEEENS4_6LayoutINS5_IJSC_SC_SC_EEENS5_IJNSA_ILi0EEESU_SU_EEEEENS5_IJNS4_10UnderscoreESX_SX_EEEEENS4_28SM100_TMA_2SM_LOAD_MULTICASTENS4_14ComposedLayoutINS4_7SwizzleILi3ELi4ELi3EEENS4_18smem_ptr_flag_bitsILi16EEENSS_INS5_IJNSA_ILi8EEESG_EEENS5_IJSG_SC_EEEEEEEvNS4_8identityENS4_18SM100_TMA_2SM_LOADES1A_vS1B_EENS_8epilogue10collective18CollectiveEpilogueINS1E_23Sm100TmaWarpSpecializedILi4ELi2ELi64ELb1ELb0EEEJNS5_IJNSA_ILi128EEESF_SG_EEENS5_IJNSS_IS1J_SC_EENSS_ISG_SC_EEEEESI_SJ_SI_SJ_NS1E_6fusion15FusionCallbacksIS1I_NS1O_17LinearCombinationISI_fSI_fLNS_15FloatRoundStyleE2EEES1K_S1N_JEEENS4_5SM1004TMEM4LOAD26SM100_TMEM_LOAD_32dp32b64xENS4_13SM90_TMA_LOADES1A_NS4_39AutoVectorizingCopyWithAssumedAlignmentILi128EEENS4_14SM90_TMA_STOREES1A_S20_S20_EEEvvEEEEvNT_6ParamsE,"ax",@progbits
	.align	128
.text._ZN7cutlass13device_kernelINS_4gemm6kernel13GemmUniversalIN4cute5tupleIJiiiiEEENS1_10collective13CollectiveMmaINS1_35MainloopSm100TmaUmmaWarpSpecializedILi5ELi2ELi2ENS5_IJNS4_1CILi2EEESB_NSA_ILi1EEEEEEEENS5_IJNSA_ILi256EEESF_NSA_ILi64EEEEEENS_6half_tENS5_IJlSC_lEEESI_SJ_NS4_8TiledMMAINS4_8MMA_AtomIJNS4_26SM100_MMA_F16BF16_2x1SM_SSISI_SI_fLi256ELi256ELNS4_4UMMA5MajorE0ELSO_0ELNSN_7ScaleInE0ELSP_0EEEEEENS4_6LayoutINS5_IJSC_SC_SC_EEENS5_IJNSA_ILi0EEESU_SU_EEEEENS5_IJNS4_10UnderscoreESX_SX_EEEEENS4_28SM100_TMA_2SM_LOAD_MULTICASTENS4_14ComposedLayoutINS4_7SwizzleILi3ELi4ELi3EEENS4_18smem_ptr_flag_bitsILi16EEENSS_INS5_IJNSA_ILi8EEESG_EEENS5_IJSG_SC_EEEEEEEvNS4_8identityENS4_18SM100_TMA_2SM_LOADES1A_vS1B_EENS_8epilogue10collective18CollectiveEpilogueINS1E_23Sm100TmaWarpSpecializedILi4ELi2ELi64ELb1ELb0EEEJNS5_IJNSA_ILi128EEESF_SG_EEENS5_IJNSS_IS1J_SC_EENSS_ISG_SC_EEEEESI_SJ_SI_SJ_NS1E_6fusion15FusionCallbacksIS1I_NS1O_17LinearCombinationISI_fSI_fLNS_15FloatRoundStyleE2EEES1K_S1N_JEEENS4_5SM1004TMEM4LOAD26SM100_TMEM_LOAD_32dp32b64xENS4_13SM90_TMA_LOADES1A_NS4_39AutoVectorizingCopyWithAssumedAlignmentILi128EEENS4_14SM90_TMA_STOREES1A_S20_S20_EEEvvEEEEvNT_6ParamsE:
        .type           _ZN7cutlass13device_kernelINS_4gemm6kernel13GemmUniversalIN4cute5tupleIJiiiiEEENS1_10collective13CollectiveMmaINS1_35MainloopSm100TmaUmmaWarpSpecializedILi5ELi2ELi2ENS5_IJNS4_1CILi2EEESB_NSA_ILi1EEEEEEEENS5_IJNSA_ILi256EEESF_NSA_ILi64EEEEEENS_6half_tENS5_IJlSC_lEEESI_SJ_NS4_8TiledMMAINS4_8MMA_AtomIJNS4_26SM100_MMA_F16BF16_2x1SM_SSISI_SI_fLi256ELi256ELNS4_4UMMA5MajorE0ELSO_0ELNSN_7ScaleInE0ELSP_0EEEEEENS4_6LayoutINS5_IJSC_SC_SC_EEENS5_IJNSA_ILi0EEESU_SU_EEEEENS5_IJNS4_10UnderscoreESX_SX_EEEEENS4_28SM100_TMA_2SM_LOAD_MULTICASTENS4_14ComposedLayoutINS4_7SwizzleILi3ELi4ELi3EEENS4_18smem_ptr_flag_bitsILi16EEENSS_INS5_IJNSA_ILi8EEESG_EEENS5_IJSG_SC_EEEEEEEvNS4_8identityENS4_18SM100_TMA_2SM_LOADES1A_vS1B_EENS_8epilogue10collective18CollectiveEpilogueINS1E_23Sm100TmaWarpSpecializedILi4ELi2ELi64ELb1ELb0EEEJNS5_IJNSA_ILi128EEESF_SG_EEENS5_IJNSS_IS1J_SC_EENSS_ISG_SC_EEEEESI_SJ_SI_SJ_NS1E_6fusion15FusionCallbacksIS1I_NS1O_17LinearCombinationISI_fSI_fLNS_15FloatRoundStyleE2EEES1K_S1N_JEEENS4_5SM1004TMEM4LOAD26SM100_TMEM_LOAD_32dp32b64xENS4_13SM90_TMA_LOADES1A_NS4_39AutoVectorizingCopyWithAssumedAlignmentILi128EEENS4_14SM90_TMA_STOREES1A_S20_S20_EEEvvEEEEvNT_6ParamsE,@function
        .size           _ZN7cutlass13device_kernelINS_4gemm6kernel13GemmUniversalIN4cute5tupleIJiiiiEEENS1_10collective13CollectiveMmaINS1_35MainloopSm100TmaUmmaWarpSpecializedILi5ELi2ELi2ENS5_IJNS4_1CILi2EEESB_NSA_ILi1EEEEEEEENS5_IJNSA_ILi256EEESF_NSA_ILi64EEEEEENS_6half_tENS5_IJlSC_lEEESI_SJ_NS4_8TiledMMAINS4_8MMA_AtomIJNS4_26SM100_MMA_F16BF16_2x1SM_SSISI_SI_fLi256ELi256ELNS4_4UMMA5MajorE0ELSO_0ELNSN_7ScaleInE0ELSP_0EEEEEENS4_6LayoutINS5_IJSC_SC_SC_EEENS5_IJNSA_ILi0EEESU_SU_EEEEENS5_IJNS4_10UnderscoreESX_SX_EEEEENS4_28SM100_TMA_2SM_LOAD_MULTICASTENS4_14ComposedLayoutINS4_7SwizzleILi3ELi4ELi3EEENS4_18smem_ptr_flag_bitsILi16EEENSS_INS5_IJNSA_ILi8EEESG_EEENS5_IJSG_SC_EEEEEEEvNS4_8identityENS4_18SM100_TMA_2SM_LOADES1A_vS1B_EENS_8epilogue10collective18CollectiveEpilogueINS1E_23Sm100TmaWarpSpecializedILi4ELi2ELi64ELb1ELb0EEEJNS5_IJNSA_ILi128EEESF_SG_EEENS5_IJNSS_IS1J_SC_EENSS_ISG_SC_EEEEESI_SJ_SI_SJ_NS1E_6fusion15FusionCallbacksIS1I_NS1O_17LinearCombinationISI_fSI_fLNS_15FloatRoundStyleE2EEES1K_S1N_JEEENS4_5SM1004TMEM4LOAD26SM100_TMEM_LOAD_32dp32b64xENS4_13SM90_TMA_LOADES1A_NS4_39AutoVectorizingCopyWithAssumedAlignmentILi128EEENS4_14SM90_TMA_STOREES1A_S20_S20_EEEvvEEEEvNT_6ParamsE,(.L_x_194 - _ZN7cutlass13device_kernelINS_4gemm6kernel13GemmUniversalIN4cute5tupleIJiiiiEEENS1_10collective13CollectiveMmaINS1_35MainloopSm100TmaUmmaWarpSpecializedILi5ELi2ELi2ENS5_IJNS4_1CILi2EEESB_NSA_ILi1EEEEEEEENS5_IJNSA_ILi256EEESF_NSA_ILi64EEEEEENS_6half_tENS5_IJlSC_lEEESI_SJ_NS4_8TiledMMAINS4_8MMA_AtomIJNS4_26SM100_MMA_F16BF16_2x1SM_SSISI_SI_fLi256ELi256ELNS4_4UMMA5MajorE0ELSO_0ELNSN_7ScaleInE0ELSP_0EEEEEENS4_6LayoutINS5_IJSC_SC_SC_EEENS5_IJNSA_ILi0EEESU_SU_EEEEENS5_IJNS4_10UnderscoreESX_SX_EEEEENS4_28SM100_TMA_2SM_LOAD_MULTICASTENS4_14ComposedLayoutINS4_7SwizzleILi3ELi4ELi3EEENS4_18smem_ptr_flag_bitsILi16EEENSS_INS5_IJNSA_ILi8EEESG_EEENS5_IJSG_SC_EEEEEEEvNS4_8identityENS4_18SM100_TMA_2SM_LOADES1A_vS1B_EENS_8epilogue10collective18CollectiveEpilogueINS1E_23Sm100TmaWarpSpecializedILi4ELi2ELi64ELb1ELb0EEEJNS5_IJNSA_ILi128EEESF_SG_EEENS5_IJNSS_IS1J_SC_EENSS_ISG_SC_EEEEESI_SJ_SI_SJ_NS1E_6fusion15FusionCallbacksIS1I_NS1O_17LinearCombinationISI_fSI_fLNS_15FloatRoundStyleE2EEES1K_S1N_JEEENS4_5SM1004TMEM4LOAD26SM100_TMEM_LOAD_32dp32b64xENS4_13SM90_TMA_LOADES1A_NS4_39AutoVectorizingCopyWithAssumedAlignmentILi128EEENS4_14SM90_TMA_STOREES1A_S20_S20_EEEvvEEEEvNT_6ParamsE)
        .other          _ZN7cutlass13device_kernelINS_4gemm6kernel13GemmUniversalIN4cute5tupleIJiiiiEEENS1_10collective13CollectiveMmaINS1_35MainloopSm100TmaUmmaWarpSpecializedILi5ELi2ELi2ENS5_IJNS4_1CILi2EEESB_NSA_ILi1EEEEEEEENS5_IJNSA_ILi256EEESF_NSA_ILi64EEEEEENS_6half_tENS5_IJlSC_lEEESI_SJ_NS4_8TiledMMAINS4_8MMA_AtomIJNS4_26SM100_MMA_F16BF16_2x1SM_SSISI_SI_fLi256ELi256ELNS4_4UMMA5MajorE0ELSO_0ELNSN_7ScaleInE0ELSP_0EEEEEENS4_6LayoutINS5_IJSC_SC_SC_EEENS5_IJNSA_ILi0EEESU_SU_EEEEENS5_IJNS4_10UnderscoreESX_SX_EEEEENS4_28SM100_TMA_2SM_LOAD_MULTICASTENS4_14ComposedLayoutINS4_7SwizzleILi3ELi4ELi3EEENS4_18smem_ptr_flag_bitsILi16EEENSS_INS5_IJNSA_ILi8EEESG_EEENS5_IJSG_SC_EEEEEEEvNS4_8identityENS4_18SM100_TMA_2SM_LOADES1A_vS1B_EENS_8epilogue10collective18CollectiveEpilogueINS1E_23Sm100TmaWarpSpecializedILi4ELi2ELi64ELb1ELb0EEEJNS5_IJNSA_ILi128EEESF_SG_EEENS5_IJNSS_IS1J_SC_EENSS_ISG_SC_EEEEESI_SJ_SI_SJ_NS1E_6fusion15FusionCallbacksIS1I_NS1O_17LinearCombinationISI_fSI_fLNS_15FloatRoundStyleE2EEES1K_S1N_JEEENS4_5SM1004TMEM4LOAD26SM100_TMEM_LOAD_32dp32b64xENS4_13SM90_TMA_LOADES1A_NS4_39AutoVectorizingCopyWithAssumedAlignmentILi128EEENS4_14SM90_TMA_STOREES1A_S20_S20_EEEvvEEEEvNT_6ParamsE,@"STO_CUDA_ENTRY STV_DEFAULT"
_ZN7cutlass13device_kernelINS_4gemm6kernel13GemmUniversalIN4cute5tupleIJiiiiEEENS1_10collective13CollectiveMmaINS1_35MainloopSm100TmaUmmaWarpSpecializedILi5ELi2ELi2ENS5_IJNS4_1CILi2EEESB_NSA_ILi1EEEEEEEENS5_IJNSA_ILi256EEESF_NSA_ILi64EEEEEENS_6half_tENS5_IJlSC_lEEESI_SJ_NS4_8TiledMMAINS4_8MMA_AtomIJNS4_26SM100_MMA_F16BF16_2x1SM_SSISI_SI_fLi256ELi256ELNS4_4UMMA5MajorE0ELSO_0ELNSN_7ScaleInE0ELSP_0EEEEEENS4_6LayoutINS5_IJSC_SC_SC_EEENS5_IJNSA_ILi0EEESU_SU_EEEEENS5_IJNS4_10UnderscoreESX_SX_EEEEENS4_28SM100_TMA_2SM_LOAD_MULTICASTENS4_14ComposedLayoutINS4_7SwizzleILi3ELi4ELi3EEENS4_18smem_ptr_flag_bitsILi16EEENSS_INS5_IJNSA_ILi8EEESG_EEENS5_IJSG_SC_EEEEEEEvNS4_8identityENS4_18SM100_TMA_2SM_LOADES1A_vS1B_EENS_8epilogue10collective18CollectiveEpilogueINS1E_23Sm100TmaWarpSpecializedILi4ELi2ELi64ELb1ELb0EEEJNS5_IJNSA_ILi128EEESF_SG_EEENS5_IJNSS_IS1J_SC_EENSS_ISG_SC_EEEEESI_SJ_SI_SJ_NS1E_6fusion15FusionCallbacksIS1I_NS1O_17LinearCombinationISI_fSI_fLNS_15FloatRoundStyleE2EEES1K_S1N_JEEENS4_5SM1004TMEM4LOAD26SM100_TMEM_LOAD_32dp32b64xENS4_13SM90_TMA_LOADES1A_NS4_39AutoVectorizingCopyWithAssumedAlignmentILi128EEENS4_14SM90_TMA_STOREES1A_S20_S20_EEEvvEEEEvNT_6ParamsE:
[----:B------:R-:W1:Y:S01]  /*0000*/  LDC R1, c[0x0][0x37c] ;  /* 0x0000df00ff017b82 */ /* 0x000e620000000800 */
[----:B------:R-:W2:Y:S01]  /*0010*/  S2R R160, SR_TID.X ;  /* 0x0000000000a07919 */ /* 0x000ea20000002100 */
[----:B------:R-:W3:Y:S06]  /*0020*/  LDCU.64 UR8, c[0x0][0x890] ;  /* 0x00011200ff0877ac */ /* 0x000eec0008000a00 */
[----:B------:R-:W4:Y:S01]  /*0030*/  S2UR UR47, SR_CgaCtaId ;  /* 0x00000000002f79c3 */ /* 0x000f220000008800 */
[----:B------:R-:W-:Y:S02]  /*0040*/  PRMT R146, RZ, 0x7610, R146 ;  /* 0x00007610ff927816 */ /* 0x000fe40000000092 */
[----:B------:R-:W-:Y:S01]  /*0050*/  ELECT P1, URZ, PT ;  /* 0x0000000000ff782f */ /* 0x000fe20003820000 */
[----:B---3--:R-:W-:-:S04]  /*0060*/  UISETP.NE.U32.AND UP0, UPT, UR8, URZ, UPT ;  /* 0x000000ff0800728c */ /* 0x008fc8000bf05070 */
[----:B------:R-:W-:Y:S02]  /*0070*/  UISETP.NE.AND.EX UP0, UPT, UR9, URZ, UPT, UP0 ;  /* 0x000000ff0900728c */ /* 0x000fe4000bf05300 */
[----:B----4-:R-:W-:Y:S02]  /*0080*/  ULOP3.LUT UR46, UR47, 0x1, URZ, 0xc0, !UPT ;  /* 0x000000012f2e7892 */ /* 0x010fe4000f8ec0ff */
[----:B------:R-:W-:Y:S01]  /*0090*/  ULOP3.LUT UR48, UR47, 0x1, URZ, 0x3c, !UPT ;  /* 0x000000012f307892 */ /* 0x000fe2000f8e3cff */
[----:B--2---:R-:W-:-:S05]  /*00a0*/  SHF.R.U32.HI R147, RZ, 0x5, R160 ;  /* 0x00000005ff937819 */ /* 0x004fca00000116a0 */
[----:B------:R-:W2:Y:S02]  /*00b0*/  SHFL.IDX PT, R0, R147, RZ, 0x1f ;  /* 0x00001fff93007589 */ /* 0x000ea400000e0000 */
[----:B--2---:R-:W-:Y:S01]  /*00c0*/  R2UR UR17, R0 ;  /* 0x00000000001172ca */ /* 0x004fe200000e0000 */
[----:B-1----:R-:W-:-:S14]  /*00d0*/  BRA.U UP0, `(.L_x_0) ;  /* 0x0000000100307547 */ /* 0x002fdc000b800000 */
[----:B------:R-:W1:Y:S02]  /*00e0*/  LDCU.64 UR4, c[0x0][0x888] ;  /* 0x00011100ff0477ac */ /* 0x000e640008000a00 */
[----:B-1----:R-:W-:-:S04]  /*00f0*/  UISETP.NE.U32.AND UP0, UPT, UR4, URZ, UPT ;  /* 0x000000ff0400728c */ /* 0x002fc8000bf05070 */
[----:B------:R-:W-:-:S09]  /*0100*/  UISETP.NE.AND.EX UP0, UPT, UR5, URZ, UPT, UP0 ;  /* 0x000000ff0500728c */ /* 0x000fd2000bf05300 */
[----:B------:R-:W-:Y:S05]  /*0110*/  BRA.U !UP0, `(.L_x_1) ;  /* 0x0000000108147547 */ /* 0x000fea000b800000 */
[----:B------:R-:W1:Y:S01]  /*0120*/  LDC.64 R2, c[0x0][0x888] ;  /* 0x00022200ff027b82 */ /* 0x000e620000000a00 */
[----:B------:R-:W1:Y:S02]  /*0130*/  LDCU.64 UR4, c[0x0][0x358] ;  /* 0x00006b00ff0477ac */ /* 0x000e640008000a00 */
[----:B-1----:R1:W5:Y:S01]  /*0140*/  LDG.E R73, desc[UR4][R2.64] ;  /* 0x0000000402497981 */ /* 0x002362000c1e1900 */
[----:B------:R-:W-:Y:S01]  /*0150*/  HFMA2 R146, -RZ, RZ, 0, 5.9604644775390625e-08 ;  /* 0x00000001ff927431 */ /* 0x000fe200000001ff */
[----:B------:R-:W-:Y:S05]  /*0160*/  BRA `(.L_x_0) ;  /* 0x00000000000c7947 */ /* 0x000fea0003800000 */
.L_x_1:
[----:B------:R-:W1:Y:S01]  /*0170*/  LDCU UR4, c[0x0][0x880] ;  /* 0x00011000ff0477ac */ /* 0x000e620008000800 */
[----:B------:R-:W-:Y:S01]  /*0180*/  HFMA2 R146, -RZ, RZ, 0, 5.9604644775390625e-08 ;  /* 0x00000001ff927431 */ /* 0x000fe200000001ff */
[----:B-1----:R-:W-:-:S07]  /*0190*/  MOV R73, UR4 ;  /* 0x0000000400497c02 */ /* 0x002fce0008000f00 */
.L_x_0:
[----:B------:R-:W2:Y:S02]  /*01a0*/  LDCU.64 UR4, c[0x0][0x8b0] ;  /* 0x00011600ff0477ac */ /* 0x000ea40008000a00 */
[----:B--2---:R-:W-:-:S04]  /*01b0*/  UISETP.NE.U32.AND UP0, UPT, UR4, URZ, UPT ;  /* 0x000000ff0400728c */ /* 0x004fc8000bf05070 */
[----:B------:R-:W-:-:S09]  /*01c0*/  UISETP.NE.AND.EX UP0, UPT, UR5, URZ, UPT, UP0 ;  /* 0x000000ff0500728c */ /* 0x000fd2000bf05300 */
[----:B------:R-:W-:Y:S05]  /*01d0*/  BRA.U UP0, `(.L_x_2) ;  /* 0x0000000100287547 */ /* 0x000fea000b800000 */
[----:B------:R-:W2:Y:S02]  /*01e0*/  LDCU.64 UR4, c[0x0][0x8a8] ;  /* 0x00011500ff0477ac */ /* 0x000ea40008000a00 */
[----:B--2---:R-:W-:-:S04]  /*01f0*/  UISETP.NE.U32.AND UP0, UPT, UR4, URZ, UPT ;  /* 0x000000ff0400728c */ /* 0x004fc8000bf05070 */
[----:B------:R-:W-:-:S09]  /*0200*/  UISETP.NE.AND.EX UP0, UPT, UR5, URZ, UPT, UP0 ;  /* 0x000000ff0500728c */ /* 0x000fd2000bf05300 */
[----:B------:R-:W-:Y:S05]  /*0210*/  BRA.U !UP0, `(.L_x_3) ;  /* 0x0000000108107547 */ /* 0x000fea000b800000 */
[----:B------:R-:W2:Y:S01]  /*0220*/  LDC.64 R70, c[0x0][0x8a8] ;  /* 0x00022a00ff467b82 */ /* 0x000ea20000000a00 */
[----:B------:R-:W2:Y:S02]  /*0230*/  LDCU.64 UR4, c[0x0][0x358] ;  /* 0x00006b00ff0477ac */ /* 0x000ea40008000a00 */
[----:B--2---:R2:W5:Y:S01]  /*0240*/  LDG.E R70, desc[UR4][R70.64] ;  /* 0x0000000446467981 */ /* 0x004562000c1e1900 */
[----:B------:R-:W-:Y:S05]  /*0250*/  BRA `(.L_x_2) ;  /* 0x0000000000087947 */ /* 0x000fea0003800000 */
.L_x_3:
[----:B------:R-:W2:Y:S02]  /*0260*/  LDCU UR4, c[0x0][0x8a0] ;  /* 0x00011400ff0477ac */ /* 0x000ea40008000800 */
[----:B--2---:R-:W-:Y:S02]  /*0270*/  MOV R70, UR4 ;  /* 0x0000000400467c02 */ /* 0x004fe40008000f00 */
.L_x_2:
[----:B------:R-:W-:Y:S01]  /*0280*/  IMAD.U32 R0, RZ, RZ, UR17 ;  /* 0x00000011ff007e24 */ /* 0x000fe2000f8e00ff */
[----:B------:R-:W-:Y:S04]  /*0290*/  BSSY.RECONVERGENT B0, `(.L_x_4) ;  /* 0x000000c000007945 */ /* 0x000fe80003800200 */
[C---:B------:R-:W-:Y:S02]  /*02a0*/  ISETP.NE.OR P2, PT, R0.reuse, 0x1, !P1 ;  /* 0x000000010000780c */ /* 0x040fe40004f45670 */
[----:B------:R-:W-:-:S11]  /*02b0*/  ISETP.NE.OR P0, PT, R0, 0x3, !P1 ;  /* 0x000000030000780c */ /* 0x000fd60004f05670 */
[----:B------:R-:W-:Y:S05]  /*02c0*/  @P2 BRA `(.L_x_5) ;  /* 0x0000000000202947 */ /* 0x000fea0003800000 */
[----:B------:R-:W3:Y:S02]  /*02d0*/  LDCU.64 UR4, c[0x0][0x348] ;  /* 0x00006900ff0477ac */ /* 0x000ee40008000a00 */
[----:B---3--:R-:W-:Y:S02]  /*02e0*/  UIADD3 UR6, UP1, UPT, UR4, 0x80, URZ ;  /* 0x0000008004067890 */ /* 0x008fe4000ff3e0ff */
[----:B------:R-:W-:Y:S02]  /*02f0*/  UIADD3 UR4, UP0, UPT, UR4, 0x180, URZ ;  /* 0x0000018004047890 */ /* 0x000fe4000ff1e0ff */
[----:B------:R-:W-:Y:S02]  /*0300*/  UIADD3.X UR7, UPT, UPT, URZ, UR5, URZ, UP1, !UPT ;  /* 0x00000005ff077290 */ /* 0x000fe40008ffe4ff */
[----:B------:R-:W-:-:S07]  /*0310*/  UIADD3.X UR5, UPT, UPT, URZ, UR5, URZ, UP0, !UPT ;  /* 0x00000005ff057290 */ /* 0x000fce00087fe4ff */
[----:B------:R3:W-:Y:S02]  /*0320*/  UTMACCTL.PF [UR6] ;  /* 0x00000000060079b9 */ /* 0x0007e40008040000 */
[----:B------:R3:W-:Y:S02]  /*0330*/  UTMACCTL.PF [UR4] ;  /* 0x00000000040079b9 */ /* 0x0007e40008040000 */
[----:B---3--:R-:W-:Y:S01]  /*0340*/  NOP ;  /* 0x0000000000007918 */ /* 0x008fe20000000000 */
.L_x_5:
[----:B------:R-:W-:Y:S05]  /*0350*/  BSYNC.RECONVERGENT B0 ;  /* 0x0000000000007941 */ /* 0x000fea0003800200 */
.L_x_4:
[----:B------:R-:W-:Y:S04]  /*0360*/  BSSY.RECONVERGENT B0, `(.L_x_6) ;  /* 0x000000a000007945 */ /* 0x000fe80003800200 */
        /* <DEDUP_REMOVED lines=9> */
.L_x_7:
[----:B------:R-:W-:Y:S05]  /*0400*/  BSYNC.RECONVERGENT B0 ;  /* 0x0000000000007941 */ /* 0x000fea0003800200 */
.L_x_6:
[----:B------:R-:W3:Y:S01]  /*0410*/  LDCU.64 UR4, c[0x0][0x888] ;  /* 0x00011100ff0477ac */ /* 0x000ee20008000a00 */
[----:B------:R-:W-:Y:S02]  /*0420*/  UISETP.EQ.U32.AND UP1, UPT, UR8, URZ, UPT ;  /* 0x000000ff0800728c */ /* 0x000fe4000bf22070 */
[----:B------:R-:W-:Y:S02]  /*0430*/  UPLOP3.LUT UP3, UPT, UPT, UPT, UPT, 0x80, 0x8 ;  /* 0x000000000008789c */ /* 0x000fe40003f6f070 */
[----:B---3--:R-:W-:-:S04]  /*0440*/  UISETP.NE.U32.AND UP0, UPT, UR4, URZ, UPT ;  /* 0x000000ff0400728c */ /* 0x008fc8000bf05070 */
[----:B------:R-:W-:-:S04]  /*0450*/  UISETP.NE.AND.EX UP0, UPT, UR5, URZ, UPT, UP0 ;  /* 0x000000ff0500728c */ /* 0x000fc8000bf05300 */
[----:B------:R-:W-:-:S04]  /*0460*/  UISETP.EQ.OR.EX UP2, UPT, UR9, URZ, !UP0, UP1 ;  /* 0x000000ff0900728c */ /* 0x000fc8000c742710 */
[----:B------:R-:W-:-:S06]  /*0470*/  UP2UR UR4, UPR, URZ, 0x4 ;  /* 0x00000004ff047883 */ /* 0x000fcc0008000000 */
[----:B------:R-:W-:Y:S01]  /*0480*/  MOV R149, UR4 ;  /* 0x0000000400957c02 */ /* 0x000fe20008000f00 */
[----:B------:R-:W-:Y:S06]  /*0490*/  BRA.U !UP2, `(.L_x_8) ;  /* 0x000000010a207547 */ /* 0x000fec000b800000 */
[----:B------:R-:W-:Y:S01]  /*04a0*/  UISETP.NE.U32.AND UP1, UPT, UR8, URZ, UPT ;  /* 0x000000ff0800728c */ /* 0x000fe2000bf25070 */
[----:B-----5:R-:W-:Y:S01]  /*04b0*/  FSETP.NEU.AND P0, PT, R73, RZ, PT ;  /* 0x000000ff4900720b */ /* 0x020fe20003f0d000 */
[----:B------:R-:W-:Y:S02]  /*04c0*/  USEL UR4, URZ, 0xffffffff, UP0 ;  /* 0xffffffffff047887 */ /* 0x000fe40008000000 */
[----:B------:R-:W-:-:S10]  /*04d0*/  UISETP.NE.AND.EX UP1, UPT, UR9, URZ, UPT, UP1 ;  /* 0x000000ff0900728c */ /* 0x000fd4000bf25310 */
[----:B------:R-:W-:Y:S01]  /*04e0*/  VOTEU.ANY UP0, P0 ;  /* 0x0000000000ff7886 */ /* 0x000fe20000000100 */
[----:B------:R-:W-:-:S04]  /*04f0*/  @!UP1 USEL UR4, URZ, 0xffffffff, UP0 ;  /* 0xffffffffff049887 */ /* 0x000fc80008000000 */
[----:B------:R-:W-:-:S04]  /*0500*/  ULOP3.LUT UR4, UR4, 0x1, URZ, 0xc0, !UPT ;  /* 0x0000000104047892 */ /* 0x000fc8000f8ec0ff */
[----:B------:R-:W-:-:S11]  /*0510*/  UISETP.NE.U32.AND UP3, UPT, UR4, 0x1, UPT ;  /* 0x000000010400788c */ /* 0x000fd6000bf65070 */
.L_x_8:
[----:B------:R-:W3:Y:S01]  /*0520*/  SHFL.IDX PT, R0, R147, RZ, 0x1f ;  /* 0x00001fff93007589 */ /* 0x000ee200000e0000 */
[----:B------:R-:W-:-:S04]  /*0530*/  UISETP.NE.AND UP0, UPT, UR17, 0x2, UPT ;  /* 0x000000021100788c */ /* 0x000fc8000bf05270 */
[----:B------:R-:W-:Y:S02]  /*0540*/  UISETP.EQ.AND UP1, UPT, UR46, URZ, !UP0 ;  /* 0x000000ff2e00728c */ /* 0x000fe4000c722270 */
[----:B------:R-:W-:-:S04]  /*0550*/  USEL UR41, URZ, 0x1, UP0 ;  /* 0x00000001ff297887 */ /* 0x000fc80008000000 */
[----:B------:R-:W-:Y:S02]  /*0560*/  PLOP3.LUT P3, PT, P1, PT, UP1, 0x80, 0x8 ;  /* 0x000000000008781c */ /* 0x000fe40000f6f018 */
[----:B---3--:R-:W-:-:S13]  /*0570*/  ISETP.NE.AND P0, PT, R0, RZ, PT ;  /* 0x000000ff0000720c */ /* 0x008fda0003f05270 */
[----:B------:R-:W-:Y:S05]  /*0580*/  @P0 BRA `(.L_x_9) ;  /* 0x00000000005c0947 */ /* 0x000fea0003800000 */
[----:B------:R-:W-:Y:S01]  /*0590*/  UMOV UR4, 0x400 ;  /* 0x0000040000047882 */ /* 0x000fe20000000000 */
[----:B------:R-:W-:Y:S01]  /*05a0*/  UMOV UR8, 0x1 ;  /* 0x0000000100087882 */ /* 0x000fe20000000000 */
[----:B------:R-:W-:Y:S01]  /*05b0*/  UMOV UR6, 0x2 ;  /* 0x0000000200067882 */ /* 0x000fe20000000000 */
[----:B------:R-:W-:Y:S02]  /*05c0*/  ULEA UR4, UR47, UR4, 0x18 ;  /* 0x000000042f047291 */ /* 0x000fe4000f8ec0ff */
[----:B------:R-:W-:-:S04]  /*05d0*/  UIADD3 UR8, UPT, UPT, -UR8, 0x100000, URZ ;  /* 0x0010000008087890 */ /* 0x000fc8000fffe1ff */
[----:B------:R-:W-:Y:S02]  /*05e0*/  USHF.L.U32 UR9, UR8, 0xb, URZ ;  /* 0x0000000b08097899 */ /* 0x000fe400080006ff */
[----:B------:R-:W-:Y:S02]  /*05f0*/  USHF.L.U32 UR8, UR8, 0x1, URZ ;  /* 0x0000000108087899 */ /* 0x000fe400080006ff */
[----:B------:R-:W-:-:S04]  /*0600*/  UIADD3 UR6, UPT, UPT, -UR6, 0x100000, URZ ;  /* 0x0010000006067890 */ /* 0x000fc8000fffe1ff */
[----:B------:R-:W-:Y:S02]  /*0610*/  USHF.L.U32 UR7, UR6, 0xb, URZ ;  /* 0x0000000b06077899 */ /* 0x000fe400080006ff */
[----:B------:R-:W-:Y:S01]  /*0620*/  USHF.L.U32 UR6, UR6, 0x1, URZ ;  /* 0x0000000106067899 */ /* 0x000fe200080006ff */
[----:B------:R-:W-:Y:S01]  /*0630*/  ELECT P0, URZ, PT ;  /* 0x0000000000ff782f */ /* 0x000fe20003800000 */
[----:B------:R-:W3:Y:S02]  /*0640*/  FENCE.VIEW.ASYNC.S ;  /* 0x00000000000073c6 */ /* 0x000ee40000000000 */
[----:B---3--:R3:W4:Y:S08]  /*0650*/  SYNCS.EXCH.64 URZ, [UR4], UR8 ;  /* 0x0000000804ff75b2 */ /* 0x0087300008000100 */
[----:B------:R3:W1:Y:S01]  /*0660*/  SYNCS.EXCH.64 URZ, [UR4+0x28], UR6 ;  /* 0x0000280604ff75b2 */ /* 0x0006620008000100 */
        /* <DEDUP_REMOVED lines=8> */
[----:B------:R-:W-:Y:S01]  /*06f0*/  NOP ;  /* 0x0000000000007918 */ /* 0x000fe20000000000 */
.L_x_9:
[----:B------:R-:W2:Y:S01]  /*0700*/  SHFL.IDX PT, R0, R147, RZ, 0x1f ;  /* 0x00001fff93007589 */ /* 0x000ea200000e0000 */
[----:B------:R-:W-:Y:S01]  /*0710*/  NOP ;  /* 0x0000000000007918 */ /* 0x000fe20000000000 */
[----:B--2---:R-:W-:-:S13]  /*0720*/  ISETP.NE.AND P0, PT, R0, 0x1, PT ;  /* 0x000000010000780c */ /* 0x004fda0003f05270 */
[----:B------:R-:W-:Y:S05]  /*0730*/  @P0 BRA `(.L_x_10) ;  /* 0x0000000000540947 */ /* 0x000fea0003800000 */
[----:B---3--:R-:W-:Y:S01]  /*0740*/  UMOV UR4, 0x400 ;  /* 0x0000040000047882 */ /* 0x008fe20000000000 */
        /* <DEDUP_REMOVED lines=10> */
[----:B------:R-:W2:Y:S02]  /*07f0*/  FENCE.VIEW.ASYNC.S ;  /* 0x00000000000073c6 */ /* 0x000ea40000000000 */
[----:B--2---:R2:W3:Y:S08]  /*0800*/  SYNCS.EXCH.64 URZ, [UR4+0x50], UR8 ;  /* 0x0000500804ff75b2 */ /* 0x0044f00008000100 */
        /* <DEDUP_REMOVED lines=8> */
.L_x_10:
[----:B------:R-:W4:Y:S01]  /*0890*/  SHFL.IDX PT, R0, R147, RZ, 0x1f ;  /* 0x00001fff93007589 */ /* 0x000f2200000e0000 */
[----:B------:R-:W-:Y:S01]  /*08a0*/  NOP ;  /* 0x0000000000007918 */ /* 0x000fe20000000000 */
[----:B----4-:R-:W-:-:S13]  /*08b0*/  ISETP.NE.AND P0, PT, R0, 0x3, PT ;  /* 0x000000030000780c */ /* 0x010fda0003f05270 */
[----:B------:R-:W-:Y:S05]  /*08c0*/  @P0 BRA `(.L_x_11) ;  /* 0x00000000002c0947 */ /* 0x000fea0003800000 */
[----:B--23--:R-:W-:Y:S01]  /*08d0*/  UMOV UR6, 0x400 ;  /* 0x0000040000067882 */ /* 0x00cfe20000000000 */
[----:B------:R-:W-:Y:S01]  /*08e0*/  UMOV UR4, 0x20 ;  /* 0x0000002000047882 */ /* 0x000fe20000000000 */
[----:B------:R-:W-:Y:S02]  /*08f0*/  ULEA UR6, UR47, UR6, 0x18 ;  /* 0x000000062f067291 */ /* 0x000fe4000f8ec0ff */
[----:B------:R-:W-:-:S04]  /*0900*/  UIADD3 UR4, UPT, UPT, -UR4, 0x100000, URZ ;  /* 0x0010000004047890 */ /* 0x000fc8000fffe1ff */
[----:B------:R-:W-:Y:S02]  /*0910*/  USHF.L.U32 UR5, UR4, 0xb, URZ ;  /* 0x0000000b04057899 */ /* 0x000fe400080006ff */
[----:B------:R-:W-:Y:S01]  /*0920*/  USHF.L.U32 UR4, UR4, 0x1, URZ ;  /* 0x0000000104047899 */ /* 0x000fe200080006ff */
[----:B------:R-:W-:Y:S01]  /*0930*/  ELECT P0, URZ, PT ;  /* 0x0000000000ff782f */ /* 0x000fe20003800000 */
[----:B------:R-:W2:Y:S10]  /*0940*/  FENCE.VIEW.ASYNC.S ;  /* 0x00000000000073c6 */ /* 0x000eb40000000000 */
[----:B--2---:R4:W2:Y:S01]  /*0950*/  SYNCS.EXCH.64 URZ, [UR6+0x90], UR4 ;  /* 0x0000900406ff75b2 */ /* 0x0048a20008000100 */
[----:B------:R4:W3:Y:S02]  /*0960*/  SYNCS.EXCH.64 URZ, [UR6+0x98], UR4 ;  /* 0x0000980406ff75b2 */ /* 0x0008e40008000100 */
[----:B----4-:R-:W-:Y:S01]  /*0970*/  NOP ;  /* 0x0000000000007918 */ /* 0x010fe20000000000 */
.L_x_11:
[----:B------:R-:W4:Y:S01]  /*0980*/  SHFL.IDX PT, R0, R147, RZ, 0x1f ;  /* 0x00001fff93007589 */ /* 0x000f2200000e0000 */
[----:B------:R-:W-:Y:S01]  /*0990*/  NOP ;  /* 0x0000000000007918 */ /* 0x000fe20000000000 */
[----:B----4-:R-:W-:-:S13]  /*09a0*/  ISETP.NE.AND P0, PT, R0, 0x4, PT ;  /* 0x000000040000780c */ /* 0x010fda0003f05270 */
[----:B------:R-:W-:Y:S05]  /*09b0*/  @P0 BRA `(.L_x_12) ;  /* 0x0000000000480947 */ /* 0x000fea0003800000 */
[----:B--23--:R-:W-:Y:S01]  /*09c0*/  UMOV UR4, 0x3a0 ;  /* 0x000003a000047882 */ /* 0x00cfe20000000000 */
[----:B------:R-:W-:Y:S01]  /*09d0*/  UMOV UR6, 0x400 ;  /* 0x0000040000067882 */ /* 0x000fe20000000000 */
[----:B------:R-:W-:Y:S01]  /*09e0*/  USEL UR4, UR4, 0x320, UP3 ;  /* 0x0000032004047887 */ /* 0x000fe20009800000 */
        /* <DEDUP_REMOVED lines=10> */
[----:B--2---:R4:W2:Y:S08]  /*0a90*/  SYNCS.EXCH.64 URZ, [UR6+0xa0], UR8 ;  /* 0x0000a00806ff75b2 */ /* 0x0048b00008000100 */
[----:B------:R4:W3:Y:S01]  /*0aa0*/  SYNCS.EXCH.64 URZ, [UR6+0xb0], UR4 ;  /* 0x0000b00406ff75b2 */ /* 0x0008e20008000100 */
[----:B------:R4:W1:Y:S01]  /*0ab0*/  SYNCS.EXCH.64 URZ, [UR6+0xa8], UR8 ;  /* 0x0000a80806ff75b2 */ /* 0x0008620008000100 */
[----:B------:R4:W1:Y:S02]  /*0ac0*/  SYNCS.EXCH.64 URZ, [UR6+0xb8], UR4 ;  /* 0x0000b80406ff75b2 */ /* 0x0008640008000100 */
[----:B----4-:R-:W-:Y:S01]  /*0ad0*/  NOP ;  /* 0x0000000000007918 */ /* 0x010fe20000000000 */
.L_x_12:
[----:B------:R-:W4:Y:S01]  /*0ae0*/  SHFL.IDX PT, R0, R147, RZ, 0x1f ;  /* 0x00001fff93007589 */ /* 0x000f2200000e0000 */
[----:B------:R-:W-:Y:S01]  /*0af0*/  NOP ;  /* 0x0000000000007918 */ /* 0x000fe20000000000 */
[----:B----4-:R-:W-:-:S13]  /*0b00*/  ISETP.NE.AND P0, PT, R0, 0x5, PT ;  /* 0x000000050000780c */ /* 0x010fda0003f05270 */
[----:B------:R-:W-:Y:S05]  /*0b10*/  @P0 BRA `(.L_x_13) ;  /* 0x0000000000440947 */ /* 0x000fea0003800000 */
[----:B--23--:R-:W-:Y:S01]  /*0b20*/  UMOV UR4, 0x400 ;  /* 0x0000040000047882 */ /* 0x00cfe20000000000 */
        /* <DEDUP_REMOVED lines=16> */
.L_x_13:
[----:B------:R-:W4:Y:S01]  /*0c30*/  SHFL.IDX PT, R0, R147, RZ, 0x1f ;  /* 0x00001fff93007589 */ /* 0x000f2200000e0000 */
[----:B------:R-:W-:Y:S01]  /*0c40*/  ISETP.NE.OR P1, PT, RZ, UR17, !P1 ;  /* 0x00000011ff007c0c */ /* 0x000fe2000cf25670 */
        /* <DEDUP_REMOVED lines=12> */
[----:B------:R4:W3:Y:S01]  /*0d10*/  SYNCS.EXCH.64 URZ, [UR4+0xf0], UR6 ;  /* 0x0000f00604ff75b2 */ /* 0x0008e20008000100 */
[----:B------:R4:W1:Y:S01]  /*0d20*/  SYNCS.EXCH.64 URZ, [UR4+0xe8], UR6 ;  /* 0x0000e80604ff75b2 */ /* 0x0008620008000100 */
[----:B------:R4:W1:Y:S02]  /*0d30*/  SYNCS.EXCH.64 URZ, [UR4+0xf8], UR6 ;  /* 0x0000f80604ff75b2 */ /* 0x0008640008000100 */
[----:B----4-:R-:W-:Y:S01]  /*0d40*/  NOP ;  /* 0x0000000000007918 */ /* 0x010fe20000000000 */
.L_x_14:
[----:B------:R-:W-:Y:S01]  /*0d50*/  VOTEU.ALL UP0, P1 ;  /* 0x0000000000ff7886 */ /* 0x000fe20000800000 */
[----:B--23--:R-:W-:Y:S01]  /*0d60*/  UMOV UR4, 0x20 ;  /* 0x0000002000047882 */ /* 0x00cfe20000000000 */
[----:B------:R-:W2:Y:S01]  /*0d70*/  LDCU UR7, c[0x0][0x36c] ;  /* 0x00006d80ff0777ac */ /* 0x000ea20008000800 */
[----:B------:R-:W-:Y:S01]  /*0d80*/  NOP ;  /* 0x0000000000007918 */ /* 0x000fe20000000000 */
[----:B------:R-:W-:Y:S01]  /*0d90*/  LOP3.LUT R0, R160, 0x1f, RZ, 0xc0, !PT ;  /* 0x0000001fa0007812 */ /* 0x000fe200078ec0ff */
[----:B------:R-:W-:Y:S01]  /*0da0*/  @!UP0 UMOV UR6, 0x400 ;  /* 0x0000040000068882 */ /* 0x000fe20000000000 */
[----:B------:R-:W-:-:S04]  /*0db0*/  @!UP0 UIADD3 UR4, UPT, UPT, -UR4, 0x100000, URZ ;  /* 0x0010000004048890 */ /* 0x000fc8000fffe1ff */
[----:B------:R-:W-:Y:S02]  /*0dc0*/  @!UP0 USHF.L.U32 UR5, UR4, 0xb, URZ ;  /* 0x0000000b04058899 */ /* 0x000fe400080006ff */
[----:B------:R-:W-:Y:S02]  /*0dd0*/  @!UP0 USHF.L.U32 UR4, UR4, 0x1, URZ ;  /* 0x0000000104048899 */ /* 0x000fe400080006ff */
[----:B------:R-:W-:Y:S01]  /*0de0*/  @!UP0 ULEA UR6, UR47, UR6, 0x18 ;  /* 0x000000062f068291 */ /* 0x000fe2000f8ec0ff */
[----:B------:R-:W-:Y:S01]  /*0df0*/  VOTEU.ALL UP0, P1 ;  /* 0x0000000000ff7886 */ /* 0x000fe20000800000 */
[----:B------:R-:W-:Y:S02]  /*0e00*/  UISETP.NE.AND UP4, UPT, UR17, URZ, UPT ;  /* 0x000000ff1100728c */ /* 0x000fe4000bf85270 */
[----:B--2---:R-:W-:Y:S01]  /*0e10*/  UISETP.EQ.U32.AND UP5, UPT, UR7, 0x1, UPT ;  /* 0x000000010700788c */ /* 0x004fe2000bfa2070 */
[----:B------:R-:W2:Y:S07]  /*0e20*/  FENCE.VIEW.ASYNC.S ;  /* 0x00000000000073c6 */ /* 0x000eae0000000000 */
[----:B--2---:R2:W3:Y:S01]  /*0e30*/  @!UP0 SYNCS.EXCH.64 URZ, [UR6+0x100], UR4 ;  /* 0x0001000406ff85b2 */ /* 0x0044e20008000100 */
[----:B------:R-:W-:Y:S05]  /*0e40*/  BRA.U !UP5, `(.L_x_15) ;  /* 0x000000010d087547 */ /* 0x000fea000b800000 */
[----:B-1-3--:R-:W-:Y:S01]  /*0e50*/  UCGABAR_ARV ;  /* 0x00000000000079c7 */ /* 0x00afe20008000000 */
[----:B------:R-:W-:Y:S05]  /*0e60*/  BRA `(.L_x_16) ;  /* 0x0000000000047947 */ /* 0x000fea0003800000 */
.L_x_15:
[----:B-1-3--:R-:W-:Y:S01]  /*0e70*/  NOP ;  /* 0x0000000000007918 */ /* 0x00afe20000000000 */
.L_x_16:
[----:B------:R-:W1:Y:S01]  /*0e80*/  S2UR UR16, SR_CTAID.X ;  /* 0x00000000001079c3 */ /* 0x000e620000002500 */
[----:B------:R-:W-:-:S05]  /*0e90*/  CS2R.32 R148, SR_CgaSize ;  /* 0x0000000000947805 */ /* 0x000fca0000008a00 */
[----:B------:R-:W-:-:S05]  /*0ea0*/  IMAD R148, R148, -0xa0, RZ ;  /* 0xffffff6094947824 */ /* 0x000fca00078e02ff */
[----:B--2---:R-:W-:-:S14]  /*0eb0*/  R2UR UR5, R148 ;  /* 0x00000000940572ca */ /* 0x004fdc00000e0000 */
[----:B------:R-:W2:Y:S01]  /*0ec0*/  LDCU UR5, c[0x0][UR5+0x2b0] ;  /* 0x00005600050577ac */ /* 0x000ea20008000800 */
[----:B------:R-:W-:-:S05]  /*0ed0*/  CS2R.32 R148, SR_CgaSize ;  /* 0x0000000000947805 */ /* 0x000fca0000008a00 */
[----:B------:R-:W-:-:S05]  /*0ee0*/  IMAD R148, R148, -0xa0, RZ ;  /* 0xffffff6094947824 */ /* 0x000fca00078e02ff */
[----:B------:R-:W-:-:S14]  /*0ef0*/  R2UR UR4, R148 ;  /* 0x00000000940472ca */ /* 0x000fdc00000e0000 */
[----:B------:R-:W3:Y:S01]  /*0f00*/  LDCU UR4, c[0x0][UR4+0x2b4] ;  /* 0x00005680040477ac */ /* 0x000ee20008000800 */
[----:B------:R-:W4:Y:S01]  /*0f10*/  S2UR UR7, SR_CTAID.Y ;  /* 0x00000000000779c3 */ /* 0x000f220000002600 */
[----:B------:R-:W-:-:S05]  /*0f20*/  CS2R.32 R148, SR_CgaSize ;  /* 0x0000000000947805 */ /* 0x000fca0000008a00 */
[----:B------:R-:W-:-:S05]  /*0f30*/  IMAD R148, R148, -0xa0, RZ ;  /* 0xffffff6094947824 */ /* 0x000fca00078e02ff */
[----:B------:R-:W-:-:S14]  /*0f40*/  R2UR UR8, R148 ;  /* 0x00000000940872ca */ /* 0x000fdc00000e0000 */
[----:B------:R-:W3:Y:S01]  /*0f50*/  LDCU UR8, c[0x0][UR8+0x2a0] ;  /* 0x00005400080877ac */ /* 0x000ee20008000800 */
[----:B------:R-:W3:Y:S01]  /*0f60*/  LDCU UR21, c[0x0][0xb24] ;  /* 0x00016480ff1577ac */ /* 0x000ee20008000800 */
[----:B------:R-:W1:Y:S01]  /*0f70*/  S2UR UR36, SR_CTAID.Z ;  /* 0x00000000002479c3 */ /* 0x000e620000002700 */
[----:B------:R-:W-:-:S05]  /*0f80*/  CS2R.32 R148, SR_CgaSize ;  /* 0x0000000000947805 */ /* 0x000fca0000008a00 */
[----:B------:R-:W-:-:S05]  /*0f90*/  IMAD R148, R148, -0xa0, RZ ;  /* 0xffffff6094947824 */ /* 0x000fca00078e02ff */
[----:B------:R-:W-:-:S14]  /*0fa0*/  R2UR UR63, R148 ;  /* 0x00000000943f72ca */ /* 0x000fdc00000e0000 */
[----:B------:R-:W3:Y:S01]  /*0fb0*/  LDCU UR63, c[0x0][UR63+0x2a4] ;  /* 0x000054803f3f77ac */ /* 0x000ee20008000800 */
[----:B------:R-:W-:Y:S02]  /*0fc0*/  UISETP.GT.U32.AND UP0, UPT, UR46, 0xffff, UPT ;  /* 0x0000ffff2e00788c */ /* 0x000fe4000bf04070 */
[----:B------:R-:W-:Y:S01]  /*0fd0*/  USHF.L.U32 UR27, UR47, 0xb, URZ ;  /* 0x0000000b2f1b7899 */ /* 0x000fe200080006ff */
[----:B-1----:R-:W-:Y:S01]  /*0fe0*/  I2FP.F32.U32 R3, UR16 ;  /* 0x0000001000037c45 */ /* 0x002fe20008201000 */
[----:B------:R-:W-:Y:S01]  /*0ff0*/  UMOV UR30, 0x5 ;  /* 0x00000005001e7882 */ /* 0x000fe20000000000 */
[----:B------:R-:W1:Y:S03]  /*1000*/  LDCU UR42, c[0x0][0xb24] ;  /* 0x00016480ff2a77ac */ /* 0x000e660008000800 */
[----:B--2---:R-:W-:Y:S01]  /*1010*/  FMUL R3, R3, UR5 ;  /* 0x0000000503037c20 */ /* 0x004fe20008400000 */
[----:B------:R-:W2:Y:S01]  /*1020*/  LDCU UR29, c[0x0][0xb30] ;  /* 0x00016600ff1d77ac */ /* 0x000ea20008000800 */
[----:B----4-:R-:W-:Y:S01]  /*1030*/  I2FP.F32.U32 R2, UR7 ;  /* 0x0000000700027c45 */ /* 0x010fe20008201000 */
[----:B------:R-:W-:-:S03]  /*1040*/  USHF.L.U32 UR45, UR16, 0x7, URZ ;  /* 0x00000007102d7899 */ /* 0x000fc600080006ff */
[----:B------:R-:W4:Y:S01]  /*1050*/  F2I.U32.TRUNC.NTZ R3, R3 ;  /* 0x0000000300037305 */ /* 0x000f22000020f000 */
[----:B------:R-:W-:Y:S01]  /*1060*/  USEL UR26, UR46, 0xffff, !UP0 ;  /* 0x0000ffff2e1a7887 */ /* 0x000fe2000c000000 */
[----:B---3--:R-:W-:Y:S01]  /*1070*/  FMUL R2, R2, UR4 ;  /* 0x0000000402027c20 */ /* 0x008fe20008400000 */
[----:B------:R-:W-:Y:S01]  /*1080*/  UISETP.GE.AND UP2, UPT, UR21, 0x1, UPT ;  /* 0x000000011500788c */ /* 0x000fe2000bf46270 */
[----:B------:R-:W-:-:S04]  /*1090*/  UMOV UR20, UR7 ;  /* 0x0000000700147c82 */ /* 0x000fc80008000000 */
[----:B------:R-:W3:Y:S01]  /*10a0*/  F2I.U32.TRUNC.NTZ R2, R2 ;  /* 0x0000000200027305 */ /* 0x000ee2000020f000 */
[----:B----4-:R-:W-:Y:S02]  /*10b0*/  R2UR UR4, R3 ;  /* 0x00000000030472ca */ /* 0x010fe400000e0000 */
[----:B------:R-:W-:Y:S02]  /*10c0*/  PRMT R3, RZ, 0x7610, R3 ;  /* 0x00007610ff037816 */ /* 0x000fe40000000003 */
[----:B---3--:R-:W-:Y:S02]  /*10d0*/  R2UR UR6, R2 ;  /* 0x00000000020672ca */ /* 0x008fe400000e0000 */
[----:B------:R-:W-:-:S07]  /*10e0*/  PRMT R2, RZ, 0x7610, R2 ;  /* 0x00007610ff027816 */ /* 0x000fce0000000002 */
[----:B------:R-:W-:-:S04]  /*10f0*/  UIADD3 UR5, UPT, UPT, -UR4, URZ, URZ ;  /* 0x000000ff04057290 */ /* 0x000fc8000fffe1ff */
[----:B------:R-:W-:Y:S02]  /*1100*/  UIMAD UR5, UR8, UR5, UR16 ;  /* 0x00000005080572a4 */ /* 0x000fe4000f8e0210 */
[----:B------:R-:W-:-:S04]  /*1110*/  UIADD3 UR4, UPT, UPT, -UR6, URZ, URZ ;  /* 0x000000ff06047290 */ /* 0x000fc8000fffe1ff */
[----:B------:R-:W-:Y:S01]  /*1120*/  IMAD.U32 R148, RZ, RZ, UR5 ;  /* 0x00000005ff947e24 */ /* 0x000fe2000f8e00ff */
[----:B------:R-:W-:Y:S01]  /*1130*/  UIMAD UR63, UR63, UR4, UR7 ;  /* 0x000000043f3f72a4 */ /* 0x000fe2000f8e0207 */
[----:B-12---:R-:W-:Y:S11]  /*1140*/  BRA.U UP4, `(.L_x_17) ;  /* 0x0000000104407547 */ /* 0x006ff6000b800000 */
[----:B------:R-:W-:-:S13]  /*1150*/  R2UR UR4, R148 ;  /* 0x00000000940472ca */ /* 0x000fda00000e0000 */
[----:B------:R-:W-:Y:S02]  /*1160*/  UISETP.GT.U32.AND UP0, UPT, UR4, 0x1, UPT ;  /* 0x000000010400788c */ /* 0x000fe4000bf04070 */
[----:B------:R-:W-:Y:S02]  /*1170*/  ULOP3.LUT UR4, UR4, 0xfffffffe, URZ, 0xc0, !UPT ;  /* 0xfffffffe04047892 */ /* 0x000fe4000f8ec0ff */
[----:B------:R-:W-:Y:S02]  /*1180*/  UISETP.NE.AND UP1, UPT, UR63, URZ, UP0 ;  /* 0x000000ff3f00728c */ /* 0x000fe40008725270 */
[----:B------:R-:W-:Y:S02]  /*1190*/  UISETP.NE.AND UP0, UPT, UR63, 0x1, UP0 ;  /* 0x000000013f00788c */ /* 0x000fe40008705270 */
[----:B------:R-:W-:Y:S02]  /*11a0*/  USEL UR7, URZ, 0x1, UP1 ;  /* 0x00000001ff077887 */ /* 0x000fe40008800000 */
[----:B------:R-:W-:-:S02]  /*11b0*/  USEL UR6, URZ, 0x4, UP0 ;  /* 0x00000004ff067887 */ /* 0x000fc40008000000 */
[----:B------:R-:W-:Y:S02]  /*11c0*/  USEL UR5, URZ, 0x2, UP1 ;  /* 0x00000002ff057887 */ /* 0x000fe40008800000 */
[----:B------:R-:W-:Y:S02]  /*11d0*/  ULEA UR4, UR63, UR4, 0x1 ;  /* 0x000000043f047291 */ /* 0x000fe4000f8e08ff */
[----:B------:R-:W-:Y:S02]  /*11e0*/  USEL UR8, URZ, 0x8, UP0 ;  /* 0x00000008ff087887 */ /* 0x000fe40008000000 */
[----:B------:R-:W-:-:S03]  /*11f0*/  UIADD3 UR5, UPT, UPT, UR5, UR6, UR7 ;  /* 0x0000000605057290 */ /* 0x000fc6000fffe007 */
[----:B------:R-:W-:Y:S01]  /*1200*/  UMOV UR6, 0x3 ;  /* 0x0000000300067882 */ /* 0x000fe20000000000 */
[----:B------:R-:W-:Y:S02]  /*1210*/  UIADD3 UR5, UPT, UPT, UR5, UR8, URZ ;  /* 0x0000000805057290 */ /* 0x000fe4000fffe0ff */
[----:B------:R-:W-:-:S04]  /*1220*/  USHF.L.U32 UR4, UR6, UR4, URZ ;  /* 0x0000000406047299 */ /* 0x000fc800080006ff */
[----:B------:R-:W-:Y:S02]  /*1230*/  MOV R3, UR5 ;  /* 0x0000000500037c02 */ /* 0x000fe40008000f00 */
[----:B------:R-:W-:Y:S02]  /*1240*/  IMAD.U32 R2, RZ, RZ, UR4 ;  /* 0x00000004ff027e24 */ /* 0x000fe4000f8e00ff */
.L_x_17:
[----:B------:R-:W-:Y:S05]  /*1250*/  BRA.U !UP2, `(.L_x_18) ;  /* 0x000000010ad47547 */ /* 0x000fea000b800000 */
[----:B------:R-:W1:Y:S01]  /*1260*/  LDCU.128 UR12, c[0x0][0xb10] ;  /* 0x00016200ff0c77ac */ /* 0x000e620008000c00 */
[----:B------:R-:W2:Y:S01]  /*1270*/  LDCU UR6, c[0x0][0x370] ;  /* 0x00006e00ff0677ac */ /* 0x000ea20008000800 */
[----:B------:R-:W3:Y:S01]  /*1280*/  LDCU UR5, c[0x0][0x374] ;  /* 0x00006e80ff0577ac */ /* 0x000ee20008000800 */
[----:B------:R-:W4:Y:S01]  /*1290*/  LDCU UR28, c[0x0][0xb0c] ;  /* 0x00016180ff1c77ac */ /* 0x000f220008000800 */
[----:B------:R-:W4:Y:S01]  /*12a0*/  LDCU UR4, c[0x0][0xb20] ;  /* 0x00016400ff0477ac */ /* 0x000f220008000800 */
[----:B------:R-:W4:Y:S01]  /*12b0*/  LDCU.64 UR8, c[0x0][0xb28] ;  /* 0x00016500ff0877ac */ /* 0x000f220008000a00 */
[----:B-1----:R-:W-:Y:S02]  /*12c0*/  UISETP.NE.AND UP0, UPT, UR14, 0x1, UPT ;  /* 0x000000010e00788c */ /* 0x002fe4000bf05270 */
[----:B---3--:R-:W-:Y:S02]  /*12d0*/  UIMAD.WIDE.U32 UR10, UR5, UR15, URZ ;  /* 0x0000000f050a72a5 */ /* 0x008fe4000f8e00ff */
[----:B--2---:R-:W-:-:S02]  /*12e0*/  UIMAD.WIDE.U32 UR22, UR6, UR12, URZ ;  /* 0x0000000c061672a5 */ /* 0x004fc4000f8e00ff */
[----:B----4-:R-:W-:Y:S02]  /*12f0*/  UISETP.NE.AND UP1, UPT, UR28, 0x1, UPT ;  /* 0x000000011c00788c */ /* 0x010fe4000bf25270 */
[----:B------:R-:W-:Y:S01]  /*1300*/  UISETP.NE.AND UP2, UPT, UR21, 0x1, UPT ;  /* 0x000000011500788c */ /* 0x000fe2000bf45270 */
[----:B------:R-:W-:Y:S02]  /*1310*/  UMOV UR10, UR11 ;  /* 0x0000000b000a7c82 */ /* 0x000fe40008000000 */
[----:B------:R-:W-:Y:S01]  /*1320*/  UMOV UR22, UR23 ;  /* 0x0000001700167c82 */ /* 0x000fe20008000000 */
[----:B------:R-:W-:Y:S02]  /*1330*/  @UP0 USHF.R.U32.HI UR5, URZ, UR4, UR10 ;  /* 0x00000004ff050299 */ /* 0x000fe4000801160a */
[----:B------:R-:W-:Y:S02]  /*1340*/  UIMAD.WIDE.U32 UR24, UR20, UR15, URZ ;  /* 0x0000000f141872a5 */ /* 0x000fe4000f8e00ff */
[----:B------:R-:W-:-:S02]  /*1350*/  UIMAD.WIDE.U32 UR10, UR5, UR8, URZ ;  /* 0x00000008050a72a5 */ /* 0x000fc4000f8e00ff */
[----:B------:R-:W-:Y:S02]  /*1360*/  @UP1 USHF.R.U32.HI UR6, URZ, UR13, UR22 ;  /* 0x0000000dff061299 */ /* 0x000fe40008011616 */
[----:B------:R-:W-:Y:S02]  /*1370*/  UIMAD.WIDE.U32 UR18, UR16, UR12, URZ ;  /* 0x0000000c101272a5 */ /* 0x000fe4000f8e00ff */
[----:B------:R-:W-:Y:S01]  /*1380*/  UIMAD.WIDE.U32 UR22, UR6, UR8, URZ ;  /* 0x00000008061672a5 */ /* 0x000fe2000f8e00ff */
[----:B------:R-:W-:Y:S01]  /*1390*/  UMOV UR24, UR25 ;  /* 0x0000001900187c82 */ /* 0x000fe20008000000 */
[----:B------:R-:W-:Y:S01]  /*13a0*/  UMOV UR10, UR11 ;  /* 0x0000000b000a7c82 */ /* 0x000fe20008000000 */
[----:B------:R-:W-:Y:S02]  /*13b0*/  USHF.R.U32.HI UR24, URZ, UR4, UR24 ;  /* 0x00000004ff187299 */ /* 0x000fe40008011618 */
[----:B------:R-:W-:Y:S02]  /*13c0*/  @UP2 USHF.R.U32.HI UR5, URZ, UR9, UR10 ;  /* 0x00000009ff052299 */ /* 0x000fe4000801160a */
[----:B------:R-:W-:Y:S01]  /*13d0*/  UMOV UR7, UR23 ;  /* 0x0000001700077c82 */ /* 0x000fe20008000000 */
[----:B------:R-:W-:Y:S01]  /*13e0*/  UMOV UR18, UR19 ;  /* 0x0000001300127c82 */ /* 0x000fe20008000000 */
[----:B------:R-:W-:-:S02]  /*13f0*/  @UP2 USHF.R.U32.HI UR6, URZ, UR9, UR7 ;  /* 0x00000009ff062299 */ /* 0x000fc40008011607 */
[----:B------:R-:W-:Y:S02]  /*1400*/  USHF.R.U32.HI UR13, URZ, UR13, UR18 ;  /* 0x0000000dff0d7299 */ /* 0x000fe40008011612 */
[----:B------:R-:W-:Y:S02]  /*1410*/  USEL UR4, UR20, UR24, !UP0 ;  /* 0x0000001814047287 */ /* 0x000fe4000c000000 */
[----:B------:R-:W-:Y:S02]  /*1420*/  UIMAD UR7, UR5, UR21, URZ ;  /* 0x00000015050772a4 */ /* 0x000fe4000f8e02ff */
[----:B------:R-:W-:Y:S02]  /*1430*/  USEL UR5, UR16, UR13, !UP1 ;  /* 0x0000000d10057287 */ /* 0x000fe4000c800000 */
[----:B------:R-:W-:Y:S02]  /*1440*/  UIMAD UR12, UR6, UR21, URZ ;  /* 0x00000015060c72a4 */ /* 0x000fe4000f8e02ff */
[----:B------:R-:W-:-:S02]  /*1450*/  UISETP.GE.AND UP0, UPT, UR4, UR7, UPT ;  /* 0x000000070400728c */ /* 0x000fc4000bf06270 */
[----:B------:R-:W-:Y:S02]  /*1460*/  UIMAD.WIDE.U32 UR10, UR4, UR8, URZ ;  /* 0x00000008040a72a5 */ /* 0x000fe4000f8e00ff */
[----:B------:R-:W-:Y:S02]  /*1470*/  UISETP.GE.OR UP0, UPT, UR5, UR12, UP0 ;  /* 0x0000000c0500728c */ /* 0x000fe40008706670 */
[----:B------:R-:W-:Y:S02]  /*1480*/  UIMAD.WIDE.U32 UR12, UR5, UR8, URZ ;  /* 0x00000008050c72a5 */ /* 0x000fe4000f8e00ff */
[----:B------:R-:W-:Y:S01]  /*1490*/  UIADD3 UR10, UPT, UPT, -UR4, URZ, URZ ;  /* 0x000000ff040a7290 */ /* 0x000fe2000fffe1ff */
[----:B------:R-:W-:Y:S01]  /*14a0*/  UMOV UR8, UR11 ;  /* 0x0000000b00087c82 */ /* 0x000fe20008000000 */
[----:B------:R-:W-:Y:S02]  /*14b0*/  UIADD3 UR11, UPT, UPT, -UR5, URZ, URZ ;  /* 0x000000ff050b7290 */ /* 0x000fe4000fffe1ff */
[----:B------:R-:W-:-:S03]  /*14c0*/  USHF.R.U32.HI UR8, URZ, UR9, UR8 ;  /* 0x00000009ff087299 */ /* 0x000fc60008011608 */
[----:B------:R-:W-:Y:S01]  /*14d0*/  @!UP0 UMOV UR7, UR13 ;  /* 0x0000000d00078c82 */ /* 0x000fe20008000000 */
[----:B------:R-:W-:Y:S02]  /*14e0*/  UIMAD UR20, UR14, UR10, UR20 ;  /* 0x0000000a0e1472a4 */ /* 0x000fe4000f8e0214 */
[----:B------:R-:W-:Y:S02]  /*14f0*/  USEL UR8, UR4, UR8, !UP2 ;  /* 0x0000000804087287 */ /* 0x000fe4000d000000 */
[----:B------:R-:W-:Y:S02]  /*1500*/  @!UP0 USHF.R.U32.HI UR7, URZ, UR9, UR7 ;  /* 0x00000009ff078299 */ /* 0x000fe40008011607 */
[----:B------:R-:W-:Y:S02]  /*1510*/  UIADD3 UR9, UPT, UPT, -UR8, URZ, URZ ;  /* 0x000000ff08097290 */ /* 0x000fe4000fffe1ff */
[----:B------:R-:W-:Y:S02]  /*1520*/  @!UP0 USEL UR7, UR5, UR7, !UP2 ;  /* 0x0000000705078287 */ /* 0x000fe4000d000000 */
[----:B------:R-:W-:-:S02]  /*1530*/  UIMAD UR9, UR21, UR9, UR4 ;  /* 0x00000009150972a4 */ /* 0x000fc4000f8e0204 */
[----:B------:R-:W-:Y:S02]  /*1540*/  @!UP0 UIADD3 UR8, UPT, UPT, UR8, -UR7, URZ ;  /* 0x8000000708088290 */ /* 0x000fe4000fffe0ff */
[----:B------:R-:W-:Y:S02]  /*1550*/  @!UP0 UIMAD UR6, UR9, UR6, UR7 ;  /* 0x00000006090682a4 */ /* 0x000fe4000f8e0207 */
[----:B------:R-:W-:Y:S02]  /*1560*/  @!UP0 UIMAD UR4, UR8, UR21, UR5 ;  /* 0x00000015080482a4 */ /* 0x000fe4000f8e0205 */
[----:B------:R-:W-:Y:S02]  /*1570*/  UIMAD UR16, UR28, UR11, UR16 ;  /* 0x0000000b1c1072a4 */ /* 0x000fe4000f8e0210 */
[----:B------:R-:W-:Y:S01]  /*1580*/  UIMAD UR20, UR4, UR14, UR20 ;  /* 0x0000000e041472a4 */ /* 0x000fe2000f8e0214 */
[----:B------:R-:W-:Y:S02]  /*1590*/  @!UP0 UMOV UR5, UR6 ;  /* 0x0000000600058c82 */ /* 0x000fe40008000000 */
[----:B------:R-:W-:-:S12]  /*15a0*/  UIMAD UR16, UR5, UR28, UR16 ;  /* 0x0000001c051072a4 */ /* 0x000fd8000f8e0210 */
.L_x_18:
[----:B------:R-:W-:Y:S02]  /*15b0*/  UISETP.NE.AND UP1, UPT, UR29, 0x1, UPT ;  /* 0x000000011d00788c */ /* 0x000fe4000bf25270 */
[----:B------:R-:W-:Y:S02]  /*15c0*/  ULOP3.LUT UR21, UR26, 0xffff, URZ, 0xc0, !UPT ;  /* 0x0000ffff1a157892 */ /* 0x000fe4000f8ec0ff */
[----:B------:R-:W-:Y:S02]  /*15d0*/  UISETP.NE.AND UP0, UPT, UR17, 0x2, UPT ;  /* 0x000000021100788c */ /* 0x000fe4000bf05270 */
[----:B------:R-:W-:Y:S02]  /*15e0*/  ULOP3.LUT UR22, UR27, 0x1000, URZ, 0xc0, !UPT ;  /* 0x000010001b167892 */ /* 0x000fe4000f8ec0ff */
[----:B------:R-:W-:Y:S02]  /*15f0*/  ULOP3.LUT UR45, UR45, 0x80, URZ, 0xc0, !UPT ;  /* 0x000000802d2d7892 */ /* 0x000fe4000f8ec0ff */
[----:B------:R-:W-:Y:S01]  /*1600*/  USHF.L.U32 UR21, UR30, UR21, URZ ;  /* 0x000000151e157299 */ /* 0x000fe200080006ff */
[----:B------:R-:W-:Y:S11]  /*1610*/  BRA.U UP1, `(.L_x_19) ;  /* 0x0000000101447547 */ /* 0x000ff6000b800000 */
[----:B------:R-:W1:Y:S01]  /*1620*/  LDCU.128 UR8, c[0x0][0xb10] ;  /* 0x00016200ff0877ac */ /* 0x000e620008000c00 */
[----:B------:R-:W2:Y:S01]  /*1630*/  LDCU UR12, c[0x0][0xb0c] ;  /* 0x00016180ff0c77ac */ /* 0x000ea20008000800 */
[----:B------:R-:W3:Y:S01]  /*1640*/  LDCU UR13, c[0x0][0xb20] ;  /* 0x00016400ff0d77ac */ /* 0x000ee20008000800 */
[----:B-1----:R-:W-:Y:S02]  /*1650*/  UIMAD.WIDE.U32 UR6, UR16, UR8, URZ ;  /* 0x00000008100672a5 */ /* 0x002fe4000f8e00ff */
[----:B------:R-:W-:Y:S02]  /*1660*/  UIMAD.WIDE.U32 UR4, UR20, UR11, URZ ;  /* 0x0000000b140472a5 */ /* 0x000fe4000f8e00ff */
[----:B--2---:R-:W-:Y:S02]  /*1670*/  UISETP.NE.AND UP2, UPT, UR12, 0x1, UPT ;  /* 0x000000010c00788c */ /* 0x004fe4000bf45270 */
[----:B------:R-:W-:Y:S01]  /*1680*/  UISETP.NE.AND UP1, UPT, UR10, 0x1, UPT ;  /* 0x000000010a00788c */ /* 0x000fe2000bf25270 */
[----:B------:R-:W-:-:S02]  /*1690*/  UMOV UR6, UR7 ;  /* 0x0000000700067c82 */ /* 0x000fc40008000000 */
[----:B------:R-:W-:Y:S01]  /*16a0*/  UMOV UR4, UR5 ;  /* 0x0000000500047c82 */ /* 0x000fe20008000000 */
[----:B------:R-:W-:Y:S02]  /*16b0*/  USHF.R.U32.HI UR6, URZ, UR9, UR6 ;  /* 0x00000009ff067299 */ /* 0x000fe40008011606 */
[----:B---3--:R-:W-:Y:S02]  /*16c0*/  USHF.R.U32.HI UR4, URZ, UR13, UR4 ;  /* 0x0000000dff047299 */ /* 0x008fe40008011604 */
[----:B------:R-:W-:Y:S02]  /*16d0*/  USEL UR5, UR16, UR6, !UP2 ;  /* 0x0000000610057287 */ /* 0x000fe4000d000000 */
[----:B------:R-:W-:-:S04]  /*16e0*/  USEL UR4, UR20, UR4, !UP1 ;  /* 0x0000000414047287 */ /* 0x000fc8000c800000 */
[----:B------:R-:W-:Y:S02]  /*16f0*/  UIADD3 UR6, UPT, UPT, UR5, -UR4, URZ ;  /* 0x8000000405067290 */ /* 0x000fe4000fffe0ff */
[----:B------:R-:W-:Y:S02]  /*1700*/  UIADD3 UR4, UPT, UPT, -UR5, UR4, URZ ;  /* 0x0000000405047290 */ /* 0x000fe4000fffe1ff */
[----:B------:R-:W-:Y:S02]  /*1710*/  UIMAD UR20, UR6, UR10, UR20 ;  /* 0x0000000a061472a4 */ /* 0x000fe4000f8e0214 */
[----:B------:R-:W-:-:S12]  /*1720*/  UIMAD UR16, UR4, UR12, UR16 ;  /* 0x0000000c041072a4 */ /* 0x000fd8000f8e0210 */
.L_x_19:
[----:B------:R-:W-:Y:S05]  /*1730*/  BRA.U !UP5, `(.L_x_20) ;  /* 0x000000010d0c7547 */ /* 0x000fea000b800000 */
[----:B------:R-:W-:Y:S01]  /*1740*/  UCGABAR_WAIT ;  /* 0x0000000000007dc7 */ /* 0x000fe20008000000 */
[----:B------:R-:W-:Y:S01]  /*1750*/  CCTL.IVALL ;  /* 0x00000000ff00798f */ /* 0x000fe20002000000 */
[----:B------:R-:W-:Y:S05]  /*1760*/  BRA `(.L_x_21) ;  /* 0x0000000000047947 */ /* 0x000fea0003800000 */
.L_x_20:
[----:B------:R-:W-:Y:S06]  /*1770*/  BAR.SYNC.DEFER_BLOCKING 0x0 ;  /* 0x0000000000007b1d */ /* 0x000fec0000010000 */
.L_x_21:
[----:B------:R-:W-:Y:S05]  /*1780*/  BRA.U UP0, `(.L_x_22) ;  /* 0x0000001500007547 */ /* 0x000fea000b800000 */
[----:B------:R-:W1:Y:S01]  /*1790*/  LDCU UR6, c[0x0][0x38c] ;  /* 0x00007180ff0677ac */ /* 0x000e620008000800 */
[----:B------:R-:W-:Y:S01]  /*17a0*/  PLOP3.LUT P1, PT, PT, PT, UP3, 0x80, 0x8 ;  /* 0x000000000008781c */ /* 0x000fe20003f2f038 */
[----:B------:R-:W-:Y:S01]  /*17b0*/  IMAD.MOV.U32 R12, RZ, RZ, 0x1 ;  /* 0x00000001ff0c7424 */ /* 0x000fe200078e00ff */
[----:B------:R-:W-:Y:S02]  /*17c0*/  ISETP.NE.AND P2, PT, R0, RZ, P3 ;  /* 0x000000ff0000720c */ /* 0x000fe40001f45270 */
[----:B------:R-:W-:Y:S02]  /*17d0*/  CS2R R10, SRZ ;  /* 0x00000000000a7805 */ /* 0x000fe4000001ff00 */
[----:B------:R-:W-:Y:S01]  /*17e0*/  PLOP3.LUT P1, PT, P1, PT, PT, 0x8, 0x80 ;  /* 0x000000000080781c */ /* 0x000fe20000f2e170 */
[----:B------:R-:W-:Y:S01]  /*17f0*/  IMAD.MOV.U32 R9, RZ, RZ, RZ ;  /* 0x000000ffff097224 */ /* 0x000fe200078e00ff */
[----:B------:R-:W2:Y:S01]  /*1800*/  LDCU UR38, c[0x0][0x370] ;  /* 0x00006e00ff2677ac */ /* 0x000ea20008000800 */
[----:B------:R-:W-:Y:S01]  /*1810*/  IMAD.MOV.U32 R8, RZ, RZ, 0x1 ;  /* 0x00000001ff087424 */ /* 0x000fe200078e00ff */
[----:B------:R-:W3:Y:S01]  /*1820*/  LDCU.64 UR26, c[0x0][0x348] ;  /* 0x00006900ff1a77ac */ /* 0x000ee20008000a00 */
[----:B------:R-:W-:Y:S01]  /*1830*/  ULEA.HI UR43, UR22, UR45, URZ, 0x1a ;  /* 0x0000002d162b7291 */ /* 0x000fe2000f8fd0ff */
[----:B------:R-:W4:Y:S01]  /*1840*/  LDCU UR37, c[0x0][0x374] ;  /* 0x00006e80ff2577ac */ /* 0x000f220008000800 */
[----:B-1----:R-:W-:-:S02]  /*1850*/  UIADD3 UR5, UPT, UPT, UR6, 0x3f, URZ ;  /* 0x0000003f06057890 */ /* 0x002fc4000fffe0ff */
[----:B------:R-:W-:Y:S02]  /*1860*/  UIADD3 UR46, UPT, UPT, UR6, 0x7e, URZ ;  /* 0x0000007e062e7890 */ /* 0x000fe4000fffe0ff */
[----:B------:R-:W-:Y:S01]  /*1870*/  USHF.R.S32.HI UR4, URZ, 0x1f, UR5 ;  /* 0x0000001fff047899 */ /* 0x000fe20008011405 */
[----:B------:R-:W-:-:S03]  /*1880*/  UMOV UR7, URZ ;  /* 0x000000ff00077c82 */ /* 0x000fc60008000000 */
[----:B------:R-:W-:Y:S02]  /*1890*/  ULEA.HI UR4, UR4, UR5, URZ, 0x6 ;  /* 0x0000000504047291 */ /* 0x000fe4000f8f30ff */
[----:B------:R-:W-:Y:S02]  /*18a0*/  UIADD3 UR5, UPT, UPT, UR6, -0x1, URZ ;  /* 0xffffffff06057890 */ /* 0x000fe4000fffe0ff */
[----:B------:R-:W-:Y:S02]  /*18b0*/  USHF.R.S32.HI UR40, URZ, 0x6, UR4 ;  /* 0x00000006ff287899 */ /* 0x000fe40008011404 */
[----:B------:R-:W-:Y:S02]  /*18c0*/  UISETP.GE.U32.AND UP1, UPT, UR5, -0x7f, UPT ;  /* 0xffffff810500788c */ /* 0x000fe4000bf26070 */
[----:B------:R-:W-:-:S04]  /*18d0*/  UISETP.LT.U32.AND UP0, UPT, UR40, 0x5, UPT ;  /* 0x000000052800788c */ /* 0x000fc8000bf01070 */
[----:B------:R-:W-:Y:S02]  /*18e0*/  USEL UR39, UR40, 0x5, UP0 ;  /* 0x0000000528277887 */ /* 0x000fe40008000000 */
[----:B------:R-:W-:Y:S02]  /*18f0*/  UISETP.NE.AND UP0, UPT, UR17, URZ, UPT ;  /* 0x000000ff1100728c */ /* 0x000fe4000bf05270 */
[----:B------:R-:W-:Y:S02]  /*1900*/  UIADD3 UR4, UPT, UPT, UR39, -0x1, URZ ;  /* 0xffffffff27047890 */ /* 0x000fe4000fffe0ff */
[----:B------:R-:W-:Y:S02]  /*1910*/  @UP1 UIADD3 UR4, UPT, UPT, UR39, URZ, URZ ;  /* 0x000000ff27041290 */ /* 0x000fe4000fffe0ff */
[----:B------:R-:W-:Y:S02]  /*1920*/  USEL UR23, UR41, 0x2, UP0 ;  /* 0x0000000229177887 */ /* 0x000fe40008000000 */
[----:B------:R-:W-:-:S02]  /*1930*/  UIADD3 UR44, UPT, UPT, UR40, -UR39, URZ ;  /* 0x80000027282c7290 */ /* 0x000fc4000fffe0ff */
[----:B------:R-:W-:Y:S02]  /*1940*/  UIADD3 UR25, UPT, UPT, UR4, 0x1, URZ ;  /* 0x0000000104197890 */ /* 0x000fe4000fffe0ff */
[----:B--234-:R-:W-:-:S12]  /*1950*/  UIADD3 UR41, UPT, UPT, -UR4, URZ, URZ ;  /* 0x000000ff04297290 */ /* 0x01cfd8000fffe1ff */
.L_x_42:
[----:B------:R-:W-:Y:S01]  /*1960*/  UISETP.NE.AND UP0, UPT, UR47, URZ, UPT ;  /* 0x000000ff2f00728c */ /* 0x000fe2000bf05270 */
[----:B-1----:R-:W1:Y:S08]  /*1970*/  S2UR UR47, SR_CgaCtaId ;  /* 0x00000000002f79c3 */ /* 0x002e700000008800 */
[----:B------:R-:W-:Y:S05]  /*1980*/  BRA.U UP0, `(.L_x_23) ;  /* 0x0000000100347547 */ /* 0x000fea000b800000 */
[----:B------:R-:W2:Y:S01]  /*1990*/  S2R R0, SR_CgaCtaId ;  /* 0x0000000000007919 */ /* 0x000ea20000008800 */
[----:B------:R-:W-:Y:S02]  /*19a0*/  MOV R3, 0x400 ;  /* 0x0000040000037802 */ /* 0x000fe40000000f00 */
[----:B------:R-:W-:Y:S02]  /*19b0*/  SHF.L.U32 R2, R8, 0x1f, RZ ;  /* 0x0000001f08027819 */ /* 0x000fe400000006ff */
[----:B--2---:R-:W-:-:S05]  /*19c0*/  LEA R0, R0, R3, 0x18 ;  /* 0x0000000300007211 */ /* 0x004fca00078ec0ff */
[----:B------:R-:W-:-:S04]  /*19d0*/  IMAD R3, R9, 0x8, R0 ;  /* 0x0000000809037824 */ /* 0x000fc800078e0200 */
[----:B------:R-:W2:Y:S02]  /*19e0*/  SYNCS.PHASECHK.TRANS64.TRYWAIT P0, [R3+URZ+0xf0], R2 ;  /* 0x0000f002030075a7 */ /* 0x000ea400080011ff */
[----:B--2---:R-:W-:Y:S05]  /*19f0*/  @!P0 BRA `(.L_x_24) ;  /* 0x000000a0002c8947 */ /* 0x004fea0003800000 */
.L_x_148:
[----:B------:R-:W-:Y:S01]  /*1a00*/  VIADD R9, R9, 0x1 ;  /* 0x0000000109097836 */ /* 0x000fe20000000000 */
[----:B------:R2:W-:Y:S04]  /*1a10*/  SYNCS.ARRIVE.TRANS64.A1T0 RZ, [R3+URZ+0xe0], RZ ;  /* 0x0000e0ff03ff79a7 */ /* 0x0005e800081000ff */
[----:B------:R-:W-:-:S04]  /*1a20*/  ISETP.NE.AND P0, PT, R9, 0x2, PT ;  /* 0x000000020900780c */ /* 0x000fc80003f05270 */
[----:B------:R-:W-:Y:S02]  /*1a30*/  SEL R9, R9, RZ, P0 ;  /* 0x000000ff09097207 */ /* 0x000fe40000000000 */
[----:B--2---:R-:W-:-:S04]  /*1a40*/  SEL R3, RZ, 0x1, P0 ;  /* 0x00000001ff037807 */ /* 0x004fc80000000000 */
[----:B------:R-:W-:-:S07]  /*1a50*/  LOP3.LUT R8, R8, R3, RZ, 0x3c, !PT ;  /* 0x0000000308087212 */ /* 0x000fce00078e3cff */
.L_x_23:
[----:B------:R-:W-:Y:S01]  /*1a60*/  UMOV UR6, 0x400 ;  /* 0x0000040000067882 */ /* 0x000fe20000000000 */
[----:B------:R-:W-:Y:S01]  /*1a70*/  SHF.L.U32 R0, R12, 0x1f, RZ ;  /* 0x0000001f0c007819 */ /* 0x000fe200000006ff */
[----:B-1----:R-:W-:Y:S02]  /*1a80*/  ULEA UR6, UR47, UR6, 0x18 ;  /* 0x000000062f067291 */ /* 0x002fe4000f8ec0ff */
[----:B------:R-:W-:Y:S02]  /*1a90*/  UISETP.GE.U32.AND UP0, UPT, UR46, 0x7f, UPT ;  /* 0x0000007f2e00788c */ /* 0x000fe4000bf06070 */
[----:B------:R-:W-:Y:S02]  /*1aa0*/  ULEA UR4, UR7, UR6, 0x3 ;  /* 0x0000000607047291 */ /* 0x000fe4000f8e18ff */
[----:B------:R-:W-:Y:S01]  /*1ab0*/  ULEA UR11, UR20, UR45, 0x8 ;  /* 0x0000002d140b7291 */ /* 0x000fe2000f8e40ff */
[----:B------:R-:W-:-:S06]  /*1ac0*/  UMOV UR13, URZ ;  /* 0x000000ff000d7c82 */ /* 0x000fcc0008000000 */
[----:B------:R1:W2:Y:S01]  /*1ad0*/  SYNCS.PHASECHK.TRANS64.TRYWAIT P0, [UR4+0x28], R0 ;  /* 0x00002800ff0075a7 */ /* 0x0002a20008001104 */
[----:B------:R-:W-:-:S04]  /*1ae0*/  ULEA.HI UR4, UR16, UR16, URZ, 0x1 ;  /* 0x0000001010047291 */ /* 0x000fc8000f8f08ff */
[----:B------:R-:W-:-:S04]  /*1af0*/  USHF.L.U32 UR4, UR4, 0x7, URZ ;  /* 0x0000000704047899 */ /* 0x000fc800080006ff */
[----:B------:R-:W-:-:S04]  /*1b00*/  ULOP3.LUT UR35, UR4, 0xffffff00, URZ, 0xc0, !UPT ;  /* 0xffffff0004237892 */ /* 0x000fc8000f8ec0ff */
[----:B------:R-:W-:Y:S01]  /*1b10*/  UIADD3 UR35, UPT, UPT, UR43, UR35, URZ ;  /* 0x000000232b237290 */ /* 0x000fe2000fffe0ff */
[----:B------:R-:W-:Y:S11]  /*1b20*/  BRA.U !UP0, `(.L_x_25) ;  /* 0x0000000108c47547 */ /* 0x000ff6000b800000 */
[----:B------:R-:W-:Y:S01]  /*1b30*/  UMOV UR16, UR41 ;  /* 0x0000002900107c82 */ /* 0x000fe20008000000 */
[----:B------:R-:W-:Y:S01]  /*1b40*/  UMOV UR4, UR7 ;  /* 0x0000000700047c82 */ /* 0x000fe20008000000 */
[----:B------:R-:W-:-:S05]  /*1b50*/  UMOV UR34, URZ ;  /* 0x000000ff00227c82 */ /* 0x000fca0008000000 */
.L_x_31:
[----:B------:R-:W-:Y:S01]  /*1b60*/  ULEA UR33, UR4, UR6, 0x3 ;  /* 0x0000000604217291 */ /* 0x000fe2000f8e18ff */
[----:B------:R-:W-:Y:S01]  /*1b70*/  @P3 MOV R2, 0x10000 ;  /* 0x0001000000023802 */ /* 0x000fe20000000f00 */
[----:B--234-:R-:W-:Y:S10]  /*1b80*/  @P0 BRA `(.L_x_26) ;  /* 0x00000000000c0947 */ /* 0x01cff40003800000 */
[----:B------:R-:W-:-:S04]  /*1b90*/  SHF.L.U32 R3, R12, 0x1f, RZ ;  /* 0x0000001f0c037819 */ /* 0x000fc800000006ff */
[----:B------:R-:W2:Y:S02]  /*1ba0*/  SYNCS.PHASECHK.TRANS64.TRYWAIT P0, [UR33+0x28], R3 ;  /* 0x00002803ff0075a7 */ /* 0x000ea40008001121 */
[----:B--2---:R-:W-:Y:S05]  /*1bb0*/  @!P0 BRA `(.L_x_27) ;  /* 0x0000009c00d08947 */ /* 0x004fea0003800000 */
.L_x_26:
[----:B------:R2:W-:Y:S01]  /*1bc0*/  @P3 SYNCS.ARRIVE.TRANS64 RZ, [UR33], R2 ;  /* 0x00000002ffff39a7 */ /* 0x0005e20008000021 */
[----:B------:R-:W-:Y:S02]  /*1bd0*/  ULOP3.LUT UR5, UR23, 0x2, URZ, 0xfc, !UPT ;  /* 0x0000000217057892 */ /* 0x000fe4000f8efcff */
[----:B------:R-:W-:Y:S02]  /*1be0*/  UIADD3 UR16, UPT, UPT, UR16, 0x1, URZ ;  /* 0x0000000110107890 */ /* 0x000fe4000fffe0ff */
[----:B------:R-:W-:Y:S02]  /*1bf0*/  UISETP.NE.AND UP0, UPT, UR5, 0x2, UPT ;  /* 0x000000020500788c */ /* 0x000fe4000bf05270 */
[----:B------:R-:W-:-:S07]  /*1c00*/  UISETP.NE.AND UP2, UPT, UR16, 0x1, UPT ;  /* 0x000000011000788c */ /* 0x000fce000bf45270 */
[----:B------:R-:W-:Y:S05]  /*1c10*/  BRA.U UP0, `(.L_x_28) ;  /* 0x0000000100047547 */ /* 0x000fea000b800000 */
[----:B------:R-:W-:Y:S05]  /*1c20*/  BPT.TRAP 0x1 ;  /* 0x000000040000795c */ /* 0x000fea0000300000 */
.L_x_28:
[----:B------:R-:W-:Y:S04]  /*1c30*/  BSSY.RECONVERGENT B0, `(.L_x_29) ;  /* 0x0000003000007945 */ /* 0x000fe80003800200 */
[----:B------:R-:W-:Y:S05]  /*1c40*/  @!P2 BRA `(.L_x_30) ;  /* 0x000000000004a947 */ /* 0x000fea0003800000 */
[----:B------:R-:W-:Y:S05]  /*1c50*/  BPT.TRAP 0x1 ;  /* 0x000000040000795c */ /* 0x000fea0000300000 */
.L_x_30:
[----:B------:R-:W-:Y:S05]  /*1c60*/  BSYNC.RECONVERGENT B0 ;  /* 0x0000000000007941 */ /* 0x000fea0003800200 */
.L_x_29:
[----:B------:R-:W-:Y:S02]  /*1c70*/  UIADD3 UR5, UPT, UPT, UR4, 0x1, URZ ;  /* 0x0000000104057890 */ /* 0x000fe4000fffe0ff */
[----:B------:R-:W-:Y:S02]  /*1c80*/  UIADD3 UR14, UP1, UPT, UR26, 0x80, URZ ;  /* 0x000000801a0e7890 */ /* 0x000fe4000ff3e0ff */
[----:B------:R-:W-:Y:S02]  /*1c90*/  UISETP.NE.AND UP0, UPT, UR5, 0x5, UPT ;  /* 0x000000050500788c */ /* 0x000fe4000bf05270 */
[----:B------:R-:W-:Y:S02]  /*1ca0*/  ULOP3.LUT UR33, UR33, 0xfefffff8, URZ, 0xc0, !UPT ;  /* 0xfefffff821217892 */ /* 0x000fe4000f8ec0ff */
[----:B------:R-:W-:Y:S02]  /*1cb0*/  USEL UR8, URZ, 0x1, UP0 ;  /* 0x00000001ff087887 */ /* 0x000fe40008000000 */
[----:B------:R-:W-:-:S02]  /*1cc0*/  USEL UR7, UR5, URZ, UP0 ;  /* 0x000000ff05077287 */ /* 0x000fc40008000000 */
[----:B------:R-:W-:Y:S02]  /*1cd0*/  UIADD3.X UR15, UPT, UPT, URZ, UR27, URZ, UP1, !UPT ;  /* 0x0000001bff0f7290 */ /* 0x000fe40008ffe4ff */
[----:B------:R-:W-:Y:S01]  /*1ce0*/  ULEA UR5, UR7, UR6, 0x3 ;  /* 0x0000000607057291 */ /* 0x000fe2000f8e18ff */
[----:B------:R-:W-:Y:S01]  /*1cf0*/  LOP3.LUT R12, R12, UR8, RZ, 0x3c, !PT ;  /* 0x000000080c0c7c12 */ /* 0x000fe2000f8e3cff */
[----:B------:R-:W-:Y:S02]  /*1d00*/  USHF.L.U32 UR8, UR4, 0xe, URZ ;  /* 0x0000000e04087899 */ /* 0x000fe400080006ff */
[----:B------:R-:W-:Y:S01]  /*1d10*/  UIADD3 UR4, UP0, UPT, UR26, 0x180, URZ ;  /* 0x000001801a047890 */ /* 0x000fe2000ff1e0ff */
[----:B-1----:R-:W-:Y:S01]  /*1d20*/  SHF.L.U32 R0, R12, 0x1f, RZ ;  /* 0x0000001f0c007819 */ /* 0x002fe200000006ff */
[----:B------:R-:W-:Y:S02]  /*1d30*/  ULEA UR32, UR22, UR8, 0x1 ;  /* 0x0000000816207291 */ /* 0x000fe4000f8e08ff */
[----:B------:R-:W-:Y:S01]  /*1d40*/  UPRMT UR13, URZ, 0x5410, UR21 ;  /* 0x00005410ff0d7896 */ /* 0x000fe20008000015 */
[----:B------:R3:W4:Y:S01]  /*1d50*/  SYNCS.PHASECHK.TRANS64.TRYWAIT P0, [UR5+0x28], R0 ;  /* 0x00002800ff0075a7 */ /* 0x0007220008001105 */
[----:B------:R-:W-:-:S02]  /*1d60*/  UIADD3 UR32, UPT, UPT, UR6, 0x10800, UR32 ;  /* 0x0001080006207890 */ /* 0x000fc4000fffe020 */
[----:B------:R-:W-:Y:S02]  /*1d70*/  UIADD3 UR8, UPT, UPT, UR6, 0x24800, UR8 ;  /* 0x0002480006087890 */ /* 0x000fe4000fffe008 */
[----:B------:R-:W-:Y:S01]  /*1d80*/  UIADD3.X UR5, UPT, UPT, URZ, UR27, URZ, UP0, !UPT ;  /* 0x0000001bff057290 */ /* 0x000fe200087fe4ff */
[----:B------:R-:W-:Y:S01]  /*1d90*/  UMOV UR18, 0x0 ;  /* 0x0000000000127882 */ /* 0x000fe20000000000 */
[----:B------:R-:W-:Y:S01]  /*1da0*/  UMOV UR19, 0x10000000 ;  /* 0x1000000000137882 */ /* 0x000fe20000000000 */
[----:B------:R-:W-:Y:S01]  /*1db0*/  UMOV UR10, UR34 ;  /* 0x00000022000a7c82 */ /* 0x000fe20008000000 */
[----:B------:R-:W-:Y:S01]  /*1dc0*/  UMOV UR12, UR36 ;  /* 0x00000024000c7c82 */ /* 0x000fe20008000000 */
[----:B------:R-:W-:Y:S01]  /*1dd0*/  UMOV UR9, UR33 ;  /* 0x0000002100097c82 */ /* 0x000fe20008000000 */
[----:B------:R1:W-:Y:S03]  /*1de0*/  UTMALDG.3D.MULTICAST.2CTA [UR32], [UR14], UR13, desc[UR18] ;  /* 0x000012200e0073b4 */ /* 0x0003e6000821180d */
[----:B------:R2:W-:Y:S01]  /*1df0*/  UTMALDG.3D.2CTA [UR8], [UR4], desc[UR18] ;  /* 0x00001208040075b4 */ /* 0x0005e20008211000 */
[----:B-1----:R-:W-:Y:S01]  /*1e00*/  UIADD3 UR34, UPT, UPT, UR34, 0x40, URZ ;  /* 0x0000004022227890 */ /* 0x002fe2000fffe0ff */
[----:B------:R-:W-:Y:S01]  /*1e10*/  UMOV UR13, UR25 ;  /* 0x00000019000d7c82 */ /* 0x000fe20008000000 */
[----:B--2---:R-:W-:Y:S01]  /*1e20*/  UMOV UR4, UR7 ;  /* 0x0000000700047c82 */ /* 0x004fe20008000000 */
[----:B------:R-:W-:Y:S09]  /*1e30*/  BRA.U UP2, `(.L_x_31) ;  /* 0xfffffffd02487547 */ /* 0x000ff2000b83ffff */
.L_x_25:
[----:B------:R-:W-:Y:S01]  /*1e40*/  ULEA UR4, UR7, UR6, 0x3 ;  /* 0x0000000607047291 */ /* 0x000fe2000f8e18ff */
[----:B-1-3--:R-:W-:Y:S01]  /*1e50*/  SHF.L.U32 R0, R12, 0x1f, RZ ;  /* 0x0000001f0c007819 */ /* 0x00afe200000006ff */
[----:B------:R-:W-:Y:S01]  /*1e60*/  @!P1 SYNCS.ARRIVE.TRANS64.A1T0 RZ, [UR6+0x98], RZ ;  /* 0x000098ffffff99a7 */ /* 0x000fe20008100006 */
[----:B------:R-:W-:-:S06]  /*1e70*/  UISETP.GT.AND UP0, UPT, UR40, UR39, UPT ;  /* 0x000000272800728c */ /* 0x000fcc000bf04270 */
[----:B--2-4-:R1:W2:Y:S03]  /*1e80*/  SYNCS.PHASECHK.TRANS64.TRYWAIT P0, [UR4+0x28], R0 ;  /* 0x00002800ff0075a7 */ /* 0x0142a60008001104 */
[----:B------:R-:W-:Y:S05]  /*1e90*/  BRA.U !UP0, `(.L_x_32) ;  /* 0x0000000108c47547 */ /* 0x000fea000b800000 */
[----:B------:R-:W-:Y:S01]  /*1ea0*/  UIADD3 UR24, UPT, UPT, UR44, UR13, URZ ;  /* 0x0000000d2c187290 */ /* 0x000fe2000fffe0ff */
[----:B------:R-:W-:-:S11]  /*1eb0*/  UMOV UR4, UR7 ;  /* 0x0000000700047c82 */ /* 0x000fd60008000000 */
.L_x_38:
[----:B------:R-:W-:Y:S01]  /*1ec0*/  ULEA UR17, UR4, UR6, 0x3 ;  /* 0x0000000604117291 */ /* 0x000fe2000f8e18ff */
[----:B--2---:R-:W-:Y:S01]  /*1ed0*/  @P3 MOV R2, 0x10000 ;  /* 0x0001000000023802 */ /* 0x004fe20000000f00 */
[----:B--2-4-:R-:W-:Y:S10]  /*1ee0*/  @P0 BRA `(.L_x_33) ;  /* 0x00000000000c0947 */ /* 0x014ff40003800000 */
[----:B------:R-:W-:-:S04]  /*1ef0*/  SHF.L.U32 R3, R12, 0x1f, RZ ;  /* 0x0000001f0c037819 */ /* 0x000fc800000006ff */
[----:B------:R-:W2:Y:S02]  /*1f00*/  SYNCS.PHASECHK.TRANS64.TRYWAIT P0, [UR17+0x28], R3 ;  /* 0x00002803ff0075a7 */ /* 0x000ea40008001111 */
[----:B--2---:R-:W-:Y:S05]  /*1f10*/  @!P0 BRA `(.L_x_34) ;  /* 0x0000009c00108947 */ /* 0x004fea0003800000 */
.L_x_33:
[----:B------:R2:W-:Y:S01]  /*1f20*/  @P3 SYNCS.ARRIVE.TRANS64 RZ, [UR17], R2 ;  /* 0x00000002ffff39a7 */ /* 0x0005e20008000011 */
[----:B------:R-:W-:-:S04]  /*1f30*/  ULOP3.LUT UR5, UR23, 0x2, URZ, 0xfc, !UPT ;  /* 0x0000000217057892 */ /* 0x000fc8000f8efcff */
[----:B------:R-:W-:-:S09]  /*1f40*/  UISETP.NE.AND UP0, UPT, UR5, 0x2, UPT ;  /* 0x000000020500788c */ /* 0x000fd2000bf05270 */
[----:B------:R-:W-:Y:S05]  /*1f50*/  BRA.U UP0, `(.L_x_35) ;  /* 0x0000000100047547 */ /* 0x000fea000b800000 */
[----:B------:R-:W-:Y:S05]  /*1f60*/  BPT.TRAP 0x1 ;  /* 0x000000040000795c */ /* 0x000fea0000300000 */
.L_x_35:
[----:B------:R-:W-:Y:S04]  /*1f70*/  BSSY.RECONVERGENT B0, `(.L_x_36) ;  /* 0x0000003000007945 */ /* 0x000fe80003800200 */
[----:B------:R-:W-:Y:S05]  /*1f80*/  @!P2 BRA `(.L_x_37) ;  /* 0x000000000004a947 */ /* 0x000fea0003800000 */
[----:B------:R-:W-:Y:S05]  /*1f90*/  BPT.TRAP 0x1 ;  /* 0x000000040000795c */ /* 0x000fea0000300000 */
.L_x_37:
[----:B------:R-:W-:Y:S05]  /*1fa0*/  BSYNC.RECONVERGENT B0 ;  /* 0x0000000000007941 */ /* 0x000fea0003800200 */
.L_x_36:
[----:B------:R-:W-:Y:S02]  /*1fb0*/  UIADD3 UR5, UPT, UPT, UR4, 0x1, URZ ;  /* 0x0000000104057890 */ /* 0x000fe4000fffe0ff */
[----:B------:R-:W-:Y:S02]  /*1fc0*/  USHF.L.U32 UR18, UR13, 0x6, URZ ;  /* 0x000000060d127899 */ /* 0x000fe400080006ff */
[----:B------:R-:W-:Y:S02]  /*1fd0*/  UISETP.NE.AND UP0, UPT, UR5, 0x5, UPT ;  /* 0x000000050500788c */ /* 0x000fe4000bf05270 */
[----:B------:R-:W-:Y:S02]  /*1fe0*/  ULOP3.LUT UR17, UR17, 0xfefffff8, URZ, 0xc0, !UPT ;  /* 0xfefffff811117892 */ /* 0x000fe4000f8ec0ff */
[----:B------:R-:W-:Y:S02]  /*1ff0*/  USEL UR8, URZ, 0x1, UP0 ;  /* 0x00000001ff087887 */ /* 0x000fe40008000000 */
[----:B------:R-:W-:-:S02]  /*2000*/  USEL UR7, UR5, URZ, UP0 ;  /* 0x000000ff05077287 */ /* 0x000fc40008000000 */
[----:B------:R-:W-:Y:S02]  /*2010*/  UIADD3 UR14, UP0, UPT, UR26, 0x180, URZ ;  /* 0x000001801a0e7890 */ /* 0x000fe4000ff1e0ff */
        /* <DEDUP_REMOVED lines=9> */
[----:B------:R-:W-:Y:S02]  /*20b0*/  UIADD3.X UR5, UPT, UPT, URZ, UR27, URZ, UP1, !UPT ;  /* 0x0000001bff057290 */ /* 0x000fe40008ffe4ff */
[----:B------:R-:W-:Y:S02]  /*20c0*/  UIADD3 UR8, UPT, UPT, UR6, 0x24800, UR8 ;  /* 0x0002480006087890 */ /* 0x000fe4000fffe008 */
[----:B------:R-:W-:Y:S01]  /*20d0*/  UIADD3.X UR15, UPT, UPT, URZ, UR27, URZ, UP0, !UPT ;  /* 0x0000001bff0f7290 */ /* 0x000fe200087fe4ff */
[----:B------:R-:W-:Y:S01]  /*20e0*/  UMOV UR28, 0x0 ;  /* 0x00000000001c7882 */ /* 0x000fe20000000000 */
[----:B------:R-:W-:Y:S01]  /*20f0*/  UMOV UR29, 0x10000000 ;  /* 0x10000000001d7882 */ /* 0x000fe20000000000 */
[----:B------:R-:W-:Y:S01]  /*2100*/  UMOV UR19, UR35 ;  /* 0x0000002300137c82 */ /* 0x000fe20008000000 */
[----:B------:R-:W-:Y:S01]  /*2110*/  UMOV UR20, UR36 ;  /* 0x0000002400147c82 */ /* 0x000fe20008000000 */
[----:B------:R-:W-:Y:S01]  /*2120*/  UMOV UR12, UR36 ;  /* 0x00000024000c7c82 */ /* 0x000fe20008000000 */
[----:B------:R1:W-:Y:S01]  /*2130*/  UTMALDG.3D.MULTICAST.2CTA [UR16], [UR4], UR10, desc[UR28] ;  /* 0x00001c10040073b4 */ /* 0x0003e2000821180a */
[----:B------:R-:W-:Y:S01]  /*2140*/  UMOV UR9, UR17 ;  /* 0x0000001100097c82 */ /* 0x000fe20008000000 */
[----:B------:R-:W-:-:S04]  /*2150*/  UIADD3 UR13, UPT, UPT, UR13, 0x1, URZ ;  /* 0x000000010d0d7890 */ /* 0x000fc8000fffe0ff */
[----:B------:R-:W-:Y:S01]  /*2160*/  UISETP.NE.AND UP0, UPT, UR13, UR24, UPT ;  /* 0x000000180d00728c */ /* 0x000fe2000bf05270 */
[----:B-1----:R-:W-:Y:S01]  /*2170*/  UMOV UR10, UR18 ;  /* 0x00000012000a7c82 */ /* 0x002fe20008000000 */
[----:B------:R-:W-:Y:S01]  /*2180*/  UMOV UR4, UR7 ;  /* 0x0000000700047c82 */ /* 0x000fe20008000000 */
[----:B------:R3:W-:Y:S06]  /*2190*/  UTMALDG.3D.2CTA [UR8], [UR14], desc[UR28] ;  /* 0x00001c080e0075b4 */ /* 0x0007ec0008211000 */
[----:B---3--:R-:W-:Y:S05]  /*21a0*/  BRA.U UP0, `(.L_x_38) ;  /* 0xfffffffd00447547 */ /* 0x008fea000b83ffff */
.L_x_32:
[C---:B------:R-:W-:Y:S01]  /*21b0*/  LEA R3, R11.reuse, UR6, 0x3 ;  /* 0x000000060b037c11 */ /* 0x040fe2000f8e18ff */
[----:B------:R-:W-:Y:S01]  /*21c0*/  NOP ;  /* 0x0000000000007918 */ /* 0x000fe20000000000 */
[----:B-1----:R-:W-:Y:S02]  /*21d0*/  SHF.L.U32 R0, R10, 0x1f, RZ ;  /* 0x0000001f0a007819 */ /* 0x002fe400000006ff */
[----:B------:R-:W-:Y:S02]  /*21e0*/  LEA R5, R11, UR6, 0x4 ;  /* 0x000000060b057c11 */ /* 0x000fe4000f8e20ff */
[----:B--2-4-:R-:W1:Y:S02]  /*21f0*/  SYNCS.PHASECHK.TRANS64.TRYWAIT P0, [R3+URZ+0xa0], R0 ;  /* 0x0000a000030075a7 */ /* 0x014e6400080011ff */
[----:B-1----:R-:W-:Y:S05]  /*2200*/  @!P0 BRA `(.L_x_39) ;  /* 0x00000098006c8947 */ /* 0x002fea0003800000 */
.L_x_151:
[----:B------:R-:W2:Y:S01]  /*2210*/  LDS.128 R4, [R5+0x110] ;  /* 0x0001100005047984 */ /* 0x000ea20000000c00 */
[----:B------:R-:W-:Y:S01]  /*2220*/  UISETP.GE.AND UP0, UPT, UR42, 0x1, UPT ;  /* 0x000000012a00788c */ /* 0x000fe2000bf06270 */
[----:B------:R-:W-:Y:S01]  /*2230*/  @!PT LDS RZ, [RZ] ;  /* 0x00000000fffff984 */ /* 0x000fe20000000800 */
[----:B------:R-:W-:Y:S01]  /*2240*/  @!PT LDS RZ, [RZ] ;  /* 0x00000000fffff984 */ /* 0x000fe20000000800 */
[----:B------:R-:W-:Y:S01]  /*2250*/  @!PT LDS RZ, [RZ] ;  /* 0x00000000fffff984 */ /* 0x000fe20000000800 */
[----:B------:R-:W-:Y:S01]  /*2260*/  @!PT LDS RZ, [RZ] ;  /* 0x00000000fffff984 */ /* 0x000fe20000000800 */
[----:B------:R3:W-:Y:S06]  /*2270*/  MEMBAR.ALL.CTA ;  /* 0x0000000000007992 */ /* 0x0007ec0000008000 */
[----:B---3--:R-:W3:Y:S01]  /*2280*/  FENCE.VIEW.ASYNC.S ;  /* 0x00000000000073c6 */ /* 0x008ee20000000000 */
[----:B--2---:R-:W-:-:S13]  /*2290*/  LOP3.LUT P0, RZ, R6, 0x1, RZ, 0xc0, !PT ;  /* 0x0000000106ff7812 */ /* 0x004fda000780c0ff */
[----:B---3--:R-:W-:Y:S01]  /*22a0*/  VOTEU.ANY UP1, P0 ;  /* 0x0000000000ff7886 */ /* 0x008fe20000020100 */
[----:B------:R-:W-:-:S13]  /*22b0*/  PLOP3.LUT P0, PT, PT, PT, UP1, 0x80, 0x8 ;  /* 0x000000000008781c */ /* 0x000fda0003f0f018 */
[----:B-1----:R-:W-:Y:S02]  /*22c0*/  @P0 LOP3.LUT R0, R5, 0xffff, RZ, 0xc0, !PT ;  /* 0x0000ffff05000812 */ /* 0x002fe400078ec0ff */
[----:B------:R-:W-:Y:S02]  /*22d0*/  @P0 MOV R2, R4 ;  /* 0x0000000400020202 */ /* 0x000fe40000000f00 */
[----:B------:R-:W-:Y:S01]  /*22e0*/  @P0 R2UR UR5, R0 ;  /* 0x00000000000502ca */ /* 0x000fe200000e0000 */
[----:B------:R-:W-:Y:S01]  /*22f0*/  VIADD R0, R3, 0xb0 ;  /* 0x000000b003007836 */ /* 0x000fe20000000000 */
[----:B------:R-:W-:Y:S02]  /*2300*/  @P0 SHF.R.U32.HI R4, RZ, 0x10, R5 ;  /* 0x00000010ff040819 */ /* 0x000fe40000011605 */
[----:B------:R-:W-:Y:S02]  /*2310*/  @P0 R2UR UR8, R2 ;  /* 0x00000000020802ca */ /* 0x000fe400000e0000 */
[----:B------:R-:W-:-:S02]  /*2320*/  PRMT R0, RZ, 0x654, R0 ;  /* 0x00000654ff007816 */ /* 0x000fc40000000000 */
[----:B------:R-:W-:Y:S02]  /*2330*/  @P0 R2UR UR4, R4 ;  /* 0x00000000040402ca */ /* 0x000fe400000e0000 */
[----:B------:R1:W-:Y:S03]  /*2340*/  SYNCS.ARRIVE.TRANS64.RED.A1T0 RZ, [R0+URZ], RZ ;  /* 0x000000ff00ff79a7 */ /* 0x0003e600081004ff */
[----:B------:R-:W-:-:S04]  /*2350*/  @UP1 UMOV UR30, UR5 ;  /* 0x00000005001e1c82 */ /* 0x000fc80008000000 */
[----:B------:R-:W-:-:S04]  /*2360*/  @UP1 UMOV UR31, UR8 ;  /* 0x00000008001f1c82 */ /* 0x000fc80008000000 */
[----:B------:R-:W-:Y:S01]  /*2370*/  @UP1 UMOV UR36, UR4 ;  /* 0x0000000400241c82 */ /* 0x000fe20008000000 */
[----:B------:R-:W-:Y:S05]  /*2380*/  BRA.U !UP0, `(.L_x_40) ;  /* 0x0000000108d47547 */ /* 0x000fea000b800000 */
[----:B------:R-:W2:Y:S01]  /*2390*/  LDCU.128 UR12, c[0x0][0xb10] ;  /* 0x00016200ff0c77ac */ /* 0x000ea20008000c00 */
[----:B------:R-:W3:Y:S01]  /*23a0*/  LDCU UR24, c[0x0][0xb20] ;  /* 0x00016400ff1877ac */ /* 0x000ee20008000800 */
[----:B------:R-:W4:Y:S01]  /*23b0*/  LDCU UR20, c[0x0][0xb0c] ;  /* 0x00016180ff1477ac */ /* 0x000f220008000800 */
[----:B------:R-:W1:Y:S01]  /*23c0*/  LDCU.64 UR10, c[0x0][0xb28] ;  /* 0x00016500ff0a77ac */ /* 0x000e620008000a00 */
[----:B------:R-:W-:Y:S02]  /*23d0*/  UISETP.NE.AND UP3, UPT, UR42, 0x1, UPT ;  /* 0x000000012a00788c */ /* 0x000fe4000bf65270 */
[----:B--2---:R-:W-:Y:S02]  /*23e0*/  UIMAD.WIDE.U32 UR8, UR37, UR15, URZ ;  /* 0x0000000f250872a5 */ /* 0x004fe4000f8e00ff */
[----:B------:R-:W-:Y:S02]  /*23f0*/  UIMAD.WIDE.U32 UR4, UR38, UR12, URZ ;  /* 0x0000000c260472a5 */ /* 0x000fe4000f8e00ff */
[----:B------:R-:W-:-:S02]  /*2400*/  UISETP.NE.AND UP0, UPT, UR14, 0x1, UPT ;  /* 0x000000010e00788c */ /* 0x000fc4000bf05270 */
[----:B------:R-:W-:Y:S01]  /*2410*/  UIMAD.WIDE.U32 UR28, UR30, UR15, URZ ;  /* 0x0000000f1e1c72a5 */ /* 0x000fe2000f8e00ff */
[----:B------:R-:W-:Y:S02]  /*2420*/  UMOV UR8, UR9 ;  /* 0x0000000900087c82 */ /* 0x000fe40008000000 */
[----:B------:R-:W-:Y:S01]  /*2430*/  UMOV UR4, UR5 ;  /* 0x0000000500047c82 */ /* 0x000fe20008000000 */
[----:B---3--:R-:W-:Y:S02]  /*2440*/  USHF.R.U32.HI UR8, URZ, UR24, UR8 ;  /* 0x00000018ff087299 */ /* 0x008fe40008011608 */
[----:B----4-:R-:W-:Y:S02]  /*2450*/  UISETP.NE.AND UP2, UPT, UR20, 0x1, UPT ;  /* 0x000000011400788c */ /* 0x010fe4000bf45270 */
[----:B------:R-:W-:Y:S02]  /*2460*/  USHF.R.U32.HI UR4, URZ, UR13, UR4 ;  /* 0x0000000dff047299 */ /* 0x000fe40008011604 */
[----:B------:R-:W-:-:S02]  /*2470*/  USEL UR5, UR37, UR8, !UP0 ;  /* 0x0000000825057287 */ /* 0x000fc4000c000000 */
[----:B------:R-:W-:Y:S02]  /*2480*/  USEL UR8, UR38, UR4, !UP2 ;  /* 0x0000000426087287 */ /* 0x000fe4000d000000 */
[----:B-1----:R-:W-:Y:S01]  /*2490*/  UIMAD.WIDE.U32 UR16, UR5, UR10, URZ ;  /* 0x0000000a051072a5 */ /* 0x002fe2000f8e00ff */
[----:B------:R-:W-:Y:S01]  /*24a0*/  UMOV UR4, UR29 ;  /* 0x0000001d00047c82 */ /* 0x000fe20008000000 */
[----:B------:R-:W-:Y:S02]  /*24b0*/  UIMAD.WIDE.U32 UR18, UR31, UR12, URZ ;  /* 0x0000000c1f1272a5 */ /* 0x000fe4000f8e00ff */
[----:B------:R-:W-:-:S03]  /*24c0*/  UIMAD.WIDE.U32 UR28, UR8, UR10, URZ ;  /* 0x0000000a081c72a5 */ /* 0x000fc6000f8e00ff */
[----:B------:R-:W-:Y:S01]  /*24d0*/  UMOV UR16, UR17 ;  /* 0x0000001100107c82 */ /* 0x000fe20008000000 */
[----:B------:R-:W-:Y:S02]  /*24e0*/  USHF.R.U32.HI UR4, URZ, UR24, UR4 ;  /* 0x00000018ff047299 */ /* 0x000fe40008011604 */
[----:B------:R-:W-:Y:S01]  /*24f0*/  @UP3 USHF.R.U32.HI UR5, URZ, UR11, UR16 ;  /* 0x0000000bff053299 */ /* 0x000fe20008011610 */
[----:B------:R-:W-:Y:S01]  /*2500*/  UMOV UR18, UR19 ;  /* 0x0000001300127c82 */ /* 0x000fe20008000000 */
[----:B------:R-:W-:Y:S01]  /*2510*/  UMOV UR28, UR29 ;  /* 0x0000001d001c7c82 */ /* 0x000fe20008000000 */
[----:B------:R-:W-:Y:S02]  /*2520*/  USHF.R.U32.HI UR13, URZ, UR13, UR18 ;  /* 0x0000000dff0d7299 */ /* 0x000fe40008011612 */
[----:B------:R-:W-:Y:S02]  /*2530*/  USEL UR4, UR30, UR4, !UP0 ;  /* 0x000000041e047287 */ /* 0x000fe4000c000000 */
[----:B------:R-:W-:-:S02]  /*2540*/  @UP3 USHF.R.U32.HI UR8, URZ, UR11, UR28 ;  /* 0x0000000bff083299 */ /* 0x000fc4000801161c */
[----:B------:R-:W-:Y:S02]  /*2550*/  UIMAD UR9, UR42, UR5, URZ ;  /* 0x000000052a0972a4 */ /* 0x000fe4000f8e02ff */
[----:B------:R-:W-:Y:S02]  /*2560*/  USEL UR5, UR31, UR13, !UP2 ;  /* 0x0000000d1f057287 */ /* 0x000fe4000d000000 */
[----:B------:R-:W-:Y:S02]  /*2570*/  UIMAD UR12, UR42, UR8, URZ ;  /* 0x000000082a0c72a4 */ /* 0x000fe4000f8e02ff */
[----:B------:R-:W-:Y:S02]  /*2580*/  UISETP.GE.AND UP0, UPT, UR4, UR9, UPT ;  /* 0x000000090400728c */ /* 0x000fe4000bf06270 */
[----:B------:R-:W-:Y:S02]  /*2590*/  UIMAD.WIDE.U32 UR16, UR4, UR10, URZ ;  /* 0x0000000a041072a5 */ /* 0x000fe4000f8e00ff */
[----:B------:R-:W-:-:S02]  /*25a0*/  UISETP.GE.OR UP0, UPT, UR5, UR12, UP0 ;  /* 0x0000000c0500728c */ /* 0x000fc40008706670 */
        /* <DEDUP_REMOVED lines=19> */
.L_x_40:
[----:B------:R-:W2:Y:S02]  /*26e0*/  LDCU UR4, c[0x0][0xb30] ;  /* 0x00016600ff0477ac */ /* 0x000ea40008000800 */
[----:B--2---:R-:W-:-:S09]  /*26f0*/  UISETP.NE.AND UP0, UPT, UR4, 0x1, UPT ;  /* 0x000000010400788c */ /* 0x004fd2000bf05270 */
[----:B------:R-:W-:Y:S05]  /*2700*/  BRA.U UP0, `(.L_x_41) ;  /* 0x0000000100447547 */ /* 0x000fea000b800000 */
[----:B------:R-:W2:Y:S01]  /*2710*/  LDCU.128 UR12, c[0x0][0xb10] ;  /* 0x00016200ff0c77ac */ /* 0x000ea20008000c00 */
[----:B------:R-:W3:Y:S01]  /*2720*/  LDCU UR10, c[0x0][0xb0c] ;  /* 0x00016180ff0a77ac */ /* 0x000ee20008000800 */
[----:B------:R-:W4:Y:S01]  /*2730*/  LDCU UR11, c[0x0][0xb20] ;  /* 0x00016400ff0b77ac */ /* 0x000f220008000800 */
[----:B--2---:R-:W-:Y:S02]  /*2740*/  UIMAD.WIDE.U32 UR8, UR31, UR12, URZ ;  /* 0x0000000c1f0872a5 */ /* 0x004fe4000f8e00ff */
[----:B------:R-:W-:Y:S02]  /*2750*/  UIMAD.WIDE.U32 UR4, UR30, UR15, URZ ;  /* 0x0000000f1e0472a5 */ /* 0x000fe4000f8e00ff */
[----:B---3--:R-:W-:Y:S02]  /*2760*/  UISETP.NE.AND UP2, UPT, UR10, 0x1, UPT ;  /* 0x000000010a00788c */ /* 0x008fe4000bf45270 */
[----:B------:R-:W-:Y:S01]  /*2770*/  UISETP.NE.AND UP0, UPT, UR14, 0x1, UPT ;  /* 0x000000010e00788c */ /* 0x000fe2000bf05270 */
[----:B------:R-:W-:-:S02]  /*2780*/  UMOV UR8, UR9 ;  /* 0x0000000900087c82 */ /* 0x000fc40008000000 */
[----:B------:R-:W-:Y:S01]  /*2790*/  UMOV UR4, UR5 ;  /* 0x0000000500047c82 */ /* 0x000fe20008000000 */
[----:B------:R-:W-:Y:S02]  /*27a0*/  USHF.R.U32.HI UR13, URZ, UR13, UR8 ;  /* 0x0000000dff0d7299 */ /* 0x000fe40008011608 */
[----:B----4-:R-:W-:Y:S02]  /*27b0*/  USHF.R.U32.HI UR4, URZ, UR11, UR4 ;  /* 0x0000000bff047299 */ /* 0x010fe40008011604 */
[----:B------:R-:W-:Y:S02]  /*27c0*/  USEL UR5, UR31, UR13, !UP2 ;  /* 0x0000000d1f057287 */ /* 0x000fe4000d000000 */
[----:B------:R-:W-:-:S04]  /*27d0*/  USEL UR4, UR30, UR4, !UP0 ;  /* 0x000000041e047287 */ /* 0x000fc8000c000000 */
[----:B------:R-:W-:Y:S02]  /*27e0*/  UIADD3 UR8, UPT, UPT, UR5, -UR4, URZ ;  /* 0x8000000405087290 */ /* 0x000fe4000fffe0ff */
[----:B------:R-:W-:Y:S02]  /*27f0*/  UIADD3 UR4, UPT, UPT, -UR5, UR4, URZ ;  /* 0x0000000405047290 */ /* 0x000fe4000fffe1ff */
[----:B------:R-:W-:Y:S02]  /*2800*/  UIMAD UR30, UR8, UR14, UR30 ;  /* 0x0000000e081e72a4 */ /* 0x000fe4000f8e021e */
[----:B------:R-:W-:-:S12]  /*2810*/  UIMAD UR31, UR4, UR10, UR31 ;  /* 0x0000000a041f72a4 */ /* 0x000fd8000f8e021f */
.L_x_41:
[----:B------:R-:W-:Y:S01]  /*2820*/  VIADD R11, R11, 0x1 ;  /* 0x000000010b0b7836 */ /* 0x000fe20000000000 */
[----:B------:R-:W-:Y:S01]  /*2830*/  R2UR UR4, R148 ;  /* 0x00000000940472ca */ /* 0x000fe200000e0000 */
[----:B------:R-:W-:Y:S01]  /*2840*/  UIADD3 UR20, UPT, UPT, UR30, UR63, URZ ;  /* 0x0000003f1e147290 */ /* 0x000fe2000fffe0ff */
[----:B------:R-:W-:Y:S02]  /*2850*/  PLOP3.LUT P1, PT, PT, PT, PT, 0x80, 0x8 ;  /* 0x000000000008781c */ /* 0x000fe40003f2f070 */
[----:B------:R-:W-:-:S04]  /*2860*/  ISETP.NE.AND P0, PT, R11, 0x2, PT ;  /* 0x000000020b00780c */ /* 0x000fc80003f05270 */
[----:B------:R-:W-:Y:S02]  /*2870*/  SEL R3, RZ, 0x1, P0 ;  /* 0x00000001ff037807 */ /* 0x000fe40000000000 */
[----:B------:R-:W-:Y:S02]  /*2880*/  SEL R11, R11, RZ, P0 ;  /* 0x000000ff0b0b7207 */ /* 0x000fe40000000000 */
[----:B------:R-:W-:Y:S01]  /*2890*/  LOP3.LUT R10, R10, R3, RZ, 0x3c, !PT ;  /* 0x000000030a0a7212 */ /* 0x000fe200078e3cff */
[----:B------:R-:W-:Y:S01]  /*28a0*/  UIADD3 UR16, UPT, UPT, UR31, UR4, URZ ;  /* 0x000000041f107290 */ /* 0x000fe2000fffe0ff */
[----:B------:R-:W-:Y:S11]  /*28b0*/  BRA.U UP1, `(.L_x_42) ;  /* 0xfffffff101287547 */ /* 0x000ff6000b83ffff */
[----:B------:R-:W-:Y:S01]  /*28c0*/  UIADD3 UR8, UPT, UPT, UR6, 0x28, URZ ;  /* 0x0000002806087890 */ /* 0x000fe2000fffe0ff */
[----:B------:R-:W-:-:S03]  /*28d0*/  SHF.L.U32 R3, R12, 0x1f, RZ ;  /* 0x0000001f0c037819 */ /* 0x000fc600000006ff */
[----:B------:R-:W-:-:S09]  /*28e0*/  ULEA UR4, UR7, UR8, 0x3 ;  /* 0x0000000807047291 */ /* 0x000fd2000f8e18ff */
[----:B------:R-:W2:Y:S02]  /*28f0*/  SYNCS.PHASECHK.TRANS64.TRYWAIT P0, [UR4], R3 ;  /* 0x00000003ff0075a7 */ /* 0x000ea40008001104 */
[----:B--2---:R-:W-:Y:S05]  /*2900*/  @!P0 BRA `(.L_x_43) ;  /* 0x0000009000c08947 */ /* 0x004fea0003800000 */
.L_x_153:
[----:B------:R-:W-:-:S04]  /*2910*/  UIADD3 UR4, UPT, UPT, UR7, 0x1, URZ ;  /* 0x0000000107047890 */ /* 0x000fc8000fffe0ff */
[----:B------:R-:W-:-:S04]  /*2920*/  UISETP.NE.AND UP0, UPT, UR4, 0x5, UPT ;  /* 0x000000050400788c */ /* 0x000fc8000bf05270 */
[----:B------:R-:W-:Y:S02]  /*2930*/  USEL UR6, URZ, 0x1, UP0 ;  /* 0x00000001ff067887 */ /* 0x000fe40008000000 */
[----:B------:R-:W-:-:S04]  /*2940*/  USEL UR4, UR4, URZ, UP0 ;  /* 0x000000ff04047287 */ /* 0x000fc80008000000 */
[----:B------:R-:W-:Y:S01]  /*2950*/  ULEA UR5, UR4, UR8, 0x3 ;  /* 0x0000000804057291 */ /* 0x000fe2000f8e18ff */
[----:B------:R-:W-:-:S04]  /*2960*/  LOP3.LUT R2, R12, UR6, RZ, 0x3c, !PT ;  /* 0x000000060c027c12 */ /* 0x000fc8000f8e3cff */
[----:B-1----:R-:W-:-:S04]  /*2970*/  SHF.L.U32 R3, R2, 0x1f, RZ ;  /* 0x0000001f02037819 */ /* 0x002fc800000006ff */
[----:B------:R-:W1:Y:S02]  /*2980*/  SYNCS.PHASECHK.TRANS64.TRYWAIT P0, [UR5], R3 ;  /* 0x00000003ff0075a7 */ /* 0x000e640008001105 */
[----:B-1----:R-:W-:Y:S05]  /*2990*/  @!P0 BRA `(.L_x_44) ;  /* 0x0000009000b48947 */ /* 0x002fea0003800000 */
.L_x_155:
        /* <DEDUP_REMOVED lines=9> */
.L_x_157:
        /* <DEDUP_REMOVED lines=9> */
.L_x_159:
[----:B------:R-:W-:-:S04]  /*2ac0*/  UIADD3 UR4, UPT, UPT, UR4, 0x1, URZ ;  /* 0x0000000104047890 */ /* 0x000fc8000fffe0ff */
[----:B------:R-:W-:-:S04]  /*2ad0*/  UISETP.NE.AND UP0, UPT, UR4, 0x5, UPT ;  /* 0x000000050400788c */ /* 0x000fc8000bf05270 */
[----:B------:R-:W-:Y:S02]  /*2ae0*/  USEL UR5, URZ, 0x1, UP0 ;  /* 0x00000001ff057887 */ /* 0x000fe40008000000 */
[----:B------:R-:W-:-:S04]  /*2af0*/  USEL UR4, UR4, URZ, UP0 ;  /* 0x000000ff04047287 */ /* 0x000fc80008000000 */
[----:B------:R-:W-:Y:S01]  /*2b00*/  ULEA UR4, UR4, UR8, 0x3 ;  /* 0x0000000804047291 */ /* 0x000fe2000f8e18ff */
[----:B-1----:R-:W-:-:S04]  /*2b10*/  LOP3.LUT R3, R2, UR5, RZ, 0x3c, !PT ;  /* 0x0000000502037c12 */ /* 0x002fc8000f8e3cff */
[----:B------:R-:W-:Y:S01]  /*2b20*/  SHF.L.U32 R3, R3, 0x1f, RZ ;  /* 0x0000001f03037819 */ /* 0x000fe200000006ff */
[----:B------:R-:W-:-:S07]  /*2b30*/  IMAD.U32 R0, RZ, RZ, UR4 ;  /* 0x00000004ff007e24 */ /* 0x000fce000f8e00ff */
.L_x_47:
[----:B-1----:R1:W2:Y:S02]  /*2b40*/  SYNCS.PHASECHK.TRANS64.TRYWAIT P0, [R0+URZ], R3 ;  /* 0x00000003000075a7 */ /* 0x0022a400080011ff */
[----:B--2---:R-:W-:Y:S05]  /*2b50*/  @!P0 NANOSLEEP.SYNCS 0x989680 ;  /* 0x009896800000895d */ /* 0x004fea0003900000 */
[----:B------:R-:W2:Y:S02]  /*2b60*/  @!P0 SYNCS.PHASECHK.TRANS64 P0, [R0+URZ], R3 ;  /* 0x00000003000085a7 */ /* 0x000ea400080010ff */
[----:B--2---:R-:W-:Y:S05]  /*2b70*/  @P0 EXIT ;  /* 0x000000000000094d */ /* 0x004fea0003800000 */
[----:B------:R-:W-:Y:S05]  /*2b80*/  BRA `(.L_x_47) ;  /* 0xfffffffc00ec7947 */ /* 0x000fea000383ffff */
.L_x_22:
[----:B------:R-:W-:-:S04]  /*2b90*/  UISETP.NE.AND UP0, UPT, UR47, URZ, UPT ;  /* 0x000000ff2f00728c */ /* 0x000fc8000bf05270 */
[----:B------:R-:W-:-:S09]  /*2ba0*/  UISETP.NE.OR UP0, UPT, UR17, 0x1, UP0 ;  /* 0x000000011100788c */ /* 0x000fd20008705670 */
[----:B------:R-:W-:Y:S05]  /*2bb0*/  BRA.U UP0, `(.L_x_48) ;  /* 0x0000000500487547 */ /* 0x000fea000b800000 */
[----:B------:R-:W-:Y:S01]  /*2bc0*/  ISETP.GE.U32.AND P2, PT, R0, 0x4, PT ;  /* 0x000000040000780c */ /* 0x000fe20003f46070 */
[----:B------:R-:W-:Y:S01]  /*2bd0*/  IMAD.MOV.U32 R12, RZ, RZ, 0x1 ;  /* 0x00000001ff0c7424 */ /* 0x000fe200078e00ff */
[----:B------:R-:W-:Y:S02]  /*2be0*/  CS2R R10, SRZ ;  /* 0x00000000000a7805 */ /* 0x000fe4000001ff00 */
[----:B------:R-:W-:Y:S01]  /*2bf0*/  CS2R R8, SRZ ;  /* 0x0000000000087805 */ /* 0x000fe2000001ff00 */
[----:B------:R-:W-:Y:S01]  /*2c00*/  UMOV UR6, 0x400 ;  /* 0x0000040000067882 */ /* 0x000fe20000000000 */
[----:B------:R-:W-:Y:S01]  /*2c10*/  UMOV UR5, URZ ;  /* 0x000000ff00057c82 */ /* 0x000fe20008000000 */
[----:B------:R-:W-:-:S12]  /*2c20*/  ULEA UR6, UR47, UR6, 0x18 ;  /* 0x000000062f067291 */ /* 0x000fd8000f8ec0ff */
.L_x_52:
[----:B------:R-:W-:Y:S02]  /*2c30*/  LEA R2, R8, UR6, 0x3 ;  /* 0x0000000608027c11 */ /* 0x000fe4000f8e18ff */
[----:B------:R-:W-:-:S03]  /*2c40*/  SHF.L.U32 R5, R9, 0x1f, RZ ;  /* 0x0000001f09057819 */ /* 0x000fc600000006ff */
[----:B------:R-:W-:Y:S01]  /*2c50*/  VIADD R4, R2, 0xf0 ;  /* 0x000000f002047836 */ /* 0x000fe20000000000 */
[----:B------:R-:W1:Y:S02]  /*2c60*/  SYNCS.PHASECHK.TRANS64.TRYWAIT P0, [R2+URZ+0xe0], R5 ;  /* 0x0000e005020075a7 */ /* 0x000e6400080011ff */
[----:B-1----:R-:W-:Y:S05]  /*2c70*/  @!P0 BRA `(.L_x_49) ;  /* 0x0000009000448947 */ /* 0x002fea0003800000 */
.L_x_160:
[----:B------:R-:W-:Y:S01]  /*2c80*/  ULEA UR4, UR5, UR6, 0x3 ;  /* 0x0000000605047291 */ /* 0x000fe2000f8e18ff */
[----:B------:R-:W-:Y:S02]  /*2c90*/  PRMT R4, RZ, 0x654, R4 ;  /* 0x00000654ff047816 */ /* 0x000fe40000000004 */
[----:B-1----:R-:W-:Y:S01]  /*2ca0*/  SHF.L.U32 R5, R12, 0x1f, RZ ;  /* 0x0000001f0c057819 */ /* 0x002fe200000006ff */
[----:B------:R-:W-:Y:S01]  /*2cb0*/  UIADD3 UR7, UPT, UPT, UR4, 0xa0, URZ ;  /* 0x000000a004077890 */ /* 0x000fe2000fffe0ff */
[----:B------:R1:W-:Y:S05]  /*2cc0*/  SYNCS.ARRIVE.TRANS64.RED.A1T0 RZ, [R4+URZ], RZ ;  /* 0x000000ff04ff79a7 */ /* 0x0003ea00081004ff */
[----:B------:R-:W-:Y:S01]  /*2cd0*/  IMAD.U32 R7, RZ, RZ, UR7 ;  /* 0x00000007ff077e24 */ /* 0x000fe2000f8e00ff */
[----:B------:R-:W2:Y:S04]  /*2ce0*/  SYNCS.PHASECHK.TRANS64.TRYWAIT P0, [UR4+0xb0], R5 ;  /* 0x0000b005ff0075a7 */ /* 0x000ea80008001104 */
[----:B------:R-:W-:Y:S01]  /*2cf0*/  PRMT R6, R0, 0x654, R7 ;  /* 0x0000065400067816 */ /* 0x000fe20000000007 */
[----:B-1----:R-:W-:Y:S01]  /*2d00*/  @!P2 IMAD.MOV.U32 R4, RZ, RZ, 0x10 ;  /* 0x00000010ff04a424 */ /* 0x002fe200078e00ff */
[----:B--2---:R-:W-:Y:S06]  /*2d10*/  @!P0 BRA `(.L_x_50) ;  /* 0x0000009000308947 */ /* 0x004fec0003800000 */
.L_x_162:
[----:B------:R-:W-:Y:S01]  /*2d20*/  ULEA UR8, UR5, UR6, 0x4 ;  /* 0x0000000605087291 */ /* 0x000fe2000f8e20ff */
[----:B------:R-:W-:Y:S01]  /*2d30*/  SEL R3, R6, R3, !P2 ;  /* 0x0000000306037207 */ /* 0x000fe20005000000 */
[----:B------:R-:W-:Y:S01]  /*2d40*/  UIADD3 UR9, UPT, UPT, UR4, 0xa0, URZ ;  /* 0x000000a004097890 */ /* 0x000fe2000fffe0ff */
[----:B-1----:R-:W-:Y:S01]  /*2d50*/  LEA R2, R11, UR6, 0x3 ;  /* 0x000000060b027c11 */ /* 0x002fe2000f8e18ff */
[----:B------:R-:W-:Y:S01]  /*2d60*/  UIADD3 UR8, UPT, UPT, UR8, 0x110, URZ ;  /* 0x0000011008087890 */ /* 0x000fe2000fffe0ff */
[----:B------:R-:W-:Y:S01]  /*2d70*/  SHF.L.U32 R5, R10, 0x1f, RZ ;  /* 0x0000001f0a057819 */ /* 0x000fe200000006ff */
[----:B------:R1:W-:Y:S01]  /*2d80*/  @!P2 SYNCS.ARRIVE.TRANS64.RED RZ, [R3+URZ], R4 ;  /* 0x0000000403ffa9a7 */ /* 0x0003e200080004ff */
[----:B------:R-:W-:Y:S01]  /*2d90*/  UIADD3 UR4, UPT, UPT, UR5, 0x1, URZ ;  /* 0x0000000105047890 */ /* 0x000fe2000fffe0ff */
[----:B------:R-:W-:-:S03]  /*2da0*/  VIADD R8, R8, 0x1 ;  /* 0x0000000108087836 */ /* 0x000fc60000000000 */
[----:B------:R-:W-:Y:S02]  /*2db0*/  UISETP.NE.AND UP0, UPT, UR4, 0x2, UPT ;  /* 0x000000020400788c */ /* 0x000fe4000bf05270 */
[----:B------:R-:W-:Y:S06]  /*2dc0*/  UGETNEXTWORKID.BROADCAST [UR8], [UR9] ;  /* 0x00000000080073ca */ /* 0x000fec0008000100 */
[----:B------:R-:W-:Y:S01]  /*2dd0*/  USEL UR7, URZ, 0x1, UP0 ;  /* 0x00000001ff077887 */ /* 0x000fe20008000000 */
[----:B------:R-:W-:Y:S01]  /*2de0*/  ISETP.NE.AND P0, PT, R8, 0x2, PT ;  /* 0x000000020800780c */ /* 0x000fe20003f05270 */
[----:B------:R-:W-:Y:S01]  /*2df0*/  USEL UR5, UR4, URZ, UP0 ;  /* 0x000000ff04057287 */ /* 0x000fe20008000000 */
[----:B------:R-:W2:Y:S03]  /*2e00*/  SYNCS.PHASECHK.TRANS64.TRYWAIT P1, [R2+URZ+0xa0], R5 ;  /* 0x0000a005020075a7 */ /* 0x000ea600080211ff */
[----:B------:R-:W-:Y:S01]  /*2e10*/  LOP3.LUT R12, R12, UR7, RZ, 0x3c, !PT ;  /* 0x000000070c0c7c12 */ /* 0x000fe2000f8e3cff */
[----:B-12---:R-:W-:Y:S07]  /*2e20*/  @!P1 BRA `(.L_x_51) ;  /* 0x0000009000049947 */ /* 0x006fee0003800000 */
.L_x_163:
[C---:B------:R-:W-:Y:S01]  /*2e30*/  LEA R4, R11.reuse, UR6, 0x4 ;  /* 0x000000060b047c11 */ /* 0x040fe2000f8e20ff */
[----:B-1----:R-:W-:Y:S01]  /*2e40*/  VIADD R2, R2, 0xb0 ;  /* 0x000000b002027836 */ /* 0x002fe20000000000 */
[----:B------:R-:W-:Y:S01]  /*2e50*/  SEL R8, R8, RZ, P0 ;  /* 0x000000ff08087207 */ /* 0x000fe20000000000 */
[----:B------:R-:W-:-:S03]  /*2e60*/  VIADD R11, R11, 0x1 ;  /* 0x000000010b0b7836 */ /* 0x000fc60000000000 */
[----:B------:R-:W1:Y:S01]  /*2e70*/  LDS.128 R4, [R4+0x110] ;  /* 0x0001100004047984 */ /* 0x000e620000000c00 */
[----:B------:R-:W-:Y:S02]  /*2e80*/  PRMT R2, RZ, 0x654, R2 ;  /* 0x00000654ff027816 */ /* 0x000fe40000000002 */
[C---:B------:R-:W-:Y:S01]  /*2e90*/  ISETP.NE.AND P1, PT, R11.reuse, 0x2, PT ;  /* 0x000000020b00780c */ /* 0x040fe20003f25270 */
[----:B------:R-:W-:Y:S01]  /*2ea0*/  @!PT LDS RZ, [RZ] ;  /* 0x00000000fffff984 */ /* 0x000fe20000000800 */
[----:B------:R-:W-:Y:S01]  /*2eb0*/  @!PT LDS RZ, [RZ] ;  /* 0x00000000fffff984 */ /* 0x000fe20000000800 */
[----:B------:R-:W-:Y:S01]  /*2ec0*/  @!PT LDS RZ, [RZ] ;  /* 0x00000000fffff984 */ /* 0x000fe20000000800 */
[----:B------:R-:W-:Y:S01]  /*2ed0*/  @!PT LDS RZ, [RZ] ;  /* 0x00000000fffff984 */ /* 0x000fe20000000800 */
[----:B------:R2:W-:Y:S06]  /*2ee0*/  MEMBAR.ALL.CTA ;  /* 0x0000000000007992 */ /* 0x0005ec0000008000 */
[----:B--2---:R-:W2:Y:S01]  /*2ef0*/  FENCE.VIEW.ASYNC.S ;  /* 0x00000000000073c6 */ /* 0x004ea20000000000 */
[----:B------:R-:W-:Y:S01]  /*2f00*/  SEL R11, R11, RZ, P1 ;  /* 0x000000ff0b0b7207 */ /* 0x000fe20000800000 */
[----:B--2---:R2:W-:Y:S01]  /*2f10*/  SYNCS.ARRIVE.TRANS64.RED.A1T0 RZ, [R2+URZ], RZ ;  /* 0x000000ff02ff79a7 */ /* 0x0045e200081004ff */
[----:B-1----:R-:W-:-:S02]  /*2f20*/  LOP3.LUT P3, RZ, R6, 0x1, RZ, 0xc0, !PT ;  /* 0x0000000106ff7812 */ /* 0x002fc4000786c0ff */
[----:B------:R-:W-:-:S04]  /*2f30*/  SEL R5, RZ, 0x1, P1 ;  /* 0x00000001ff057807 */ /* 0x000fc80000800000 */
[----:B------:R-:W-:Y:S02]  /*2f40*/  LOP3.LUT R10, R10, R5, RZ, 0x3c, !PT ;  /* 0x000000050a0a7212 */ /* 0x000fe400078e3cff */
[----:B--2---:R-:W-:-:S04]  /*2f50*/  SEL R2, RZ, 0x1, P0 ;  /* 0x00000001ff027807 */ /* 0x004fc80000000000 */
[----:B------:R-:W-:Y:S01]  /*2f60*/  LOP3.LUT R9, R9, R2, RZ, 0x3c, !PT ;  /* 0x0000000209097212 */ /* 0x000fe200078e3cff */
[----:B------:R-:W-:Y:S06]  /*2f70*/  @P3 BRA `(.L_x_52) ;  /* 0xfffffffc002c3947 */ /* 0x000fec000383ffff */
[----:B------:R-:W-:Y:S01]  /*2f80*/  ULEA UR4, UR5, UR6, 0x3 ;  /* 0x0000000605047291 */ /* 0x000fe2000f8e18ff */
[----:B------:R-:W-:-:S08]  /*2f90*/  SHF.L.U32 R3, R12, 0x1f, RZ ;  /* 0x0000001f0c037819 */ /* 0x000fd000000006ff */
[----:B------:R-:W1:Y:S02]  /*2fa0*/  SYNCS.PHASECHK.TRANS64 P0, [UR4+0xb0], R3 ;  /* 0x0000b003ff0075a7 */ /* 0x000e640008001004 */
[----:B-1----:R-:W-:Y:S05]  /*2fb0*/  @P0 BRA `(.L_x_53) ;  /* 0x0000000000080947 */ /* 0x002fea0003800000 */
[----:B------:R-:W1:Y:S02]  /*2fc0*/  SYNCS.PHASECHK.TRANS64.TRYWAIT P0, [UR4+0xb0], R3 ;  /* 0x0000b003ff0075a7 */ /* 0x000e640008001104 */
[----:B-1----:R-:W-:Y:S05]  /*2fd0*/  @!P0 BRA `(.L_x_54) ;  /* 0x0000008c00ac8947 */ /* 0x002fea0003800000 */
.L_x_53:
[----:B------:R-:W-:-:S04]  /*2fe0*/  UIADD3 UR7, UPT, UPT, UR5, 0x1, URZ ;  /* 0x0000000105077890 */ /* 0x000fc8000fffe0ff */
[----:B------:R-:W-:-:S04]  /*2ff0*/  UISETP.NE.AND UP0, UPT, UR7, 0x2, UPT ;  /* 0x000000020700788c */ /* 0x000fc8000bf05270 */
[----:B------:R-:W-:Y:S02]  /*3000*/  USEL UR8, URZ, 0x1, UP0 ;  /* 0x00000001ff087887 */ /* 0x000fe40008000000 */
[----:B------:R-:W-:-:S04]  /*3010*/  USEL UR7, UR7, URZ, UP0 ;  /* 0x000000ff07077287 */ /* 0x000fc80008000000 */
[----:B------:R-:W-:Y:S01]  /*3020*/  ULEA UR7, UR7, UR6, 0x3 ;  /* 0x0000000607077291 */ /* 0x000fe2000f8e18ff */
[----:B-1----:R-:W-:-:S04]  /*3030*/  LOP3.LUT R3, R12, UR8, RZ, 0x3c, !PT ;  /* 0x000000080c037c12 */ /* 0x002fc8000f8e3cff */
[----:B------:R-:W-:-:S04]  /*3040*/  SHF.L.U32 R0, R3, 0x1f, RZ ;  /* 0x0000001f03007819 */ /* 0x000fc800000006ff */
[----:B------:R-:W1:Y:S02]  /*3050*/  SYNCS.PHASECHK.TRANS64 P0, [UR7+0xb0], R0 ;  /* 0x0000b000ff0075a7 */ /* 0x000e640008001007 */
[----:B-1----:R-:W-:Y:S05]  /*3060*/  @P0 EXIT ;  /* 0x000000000000094d */ /* 0x002fea0003800000 */
[----:B------:R-:W-:Y:S02]  /*3070*/  SHF.L.U32 R3, R3, 0x1f, RZ ;  /* 0x0000001f03037819 */ /* 0x000fe400000006ff */
[----:B------:R-:W-:-:S07]  /*3080*/  MOV R0, UR7 ;  /* 0x0000000700007c02 */ /* 0x000fce0008000f00 */
.L_x_55:
[----:B-1----:R1:W2:Y:S02]  /*3090*/  SYNCS.PHASECHK.TRANS64.TRYWAIT P0, [R0+URZ+0xb0], R3 ;  /* 0x0000b003000075a7 */ /* 0x0022a400080011ff */
[----:B--2---:R-:W-:Y:S05]  /*30a0*/  @!P0 NANOSLEEP.SYNCS 0x989680 ;  /* 0x009896800000895d */ /* 0x004fea0003900000 */
[----:B------:R-:W2:Y:S02]  /*30b0*/  @!P0 SYNCS.PHASECHK.TRANS64 P0, [R0+URZ+0xb0], R3 ;  /* 0x0000b003000085a7 */ /* 0x000ea400080010ff */
[----:B--2---:R-:W-:Y:S05]  /*30c0*/  @P0 EXIT ;  /* 0x000000000000094d */ /* 0x004fea0003800000 */
[----:B------:R-:W-:Y:S05]  /*30d0*/  BRA `(.L_x_55) ;  /* 0xfffffffc00ec7947 */ /* 0x000fea000383ffff */
.L_x_48:
[----:B------:R-:W-:Y:S05]  /*30e0*/  BRA.U UP4, `(.L_x_56) ;  /* 0x0000001104907547 */ /* 0x000fea000b800000 */
[----:B------:R-:W-:Y:S01]  /*30f0*/  UMOV UR4, 0x40 ;  /* 0x0000004000047882 */ /* 0x000fe20000000000 */
[----:B------:R-:W-:Y:S01]  /*3100*/  NOP ;  /* 0x0000000000007918 */ /* 0x000fe20000000000 */
[----:B------:R-:W-:Y:S01]  /*3110*/  ULEA UR5, UR47, UR4, 0x18 ;  /* 0x000000042f057291 */ /* 0x000fe2000f8ec0ff */
[----:B------:R-:W-:Y:S02]  /*3120*/  UMOV UR6, 0x400 ;  /* 0x0000040000067882 */ /* 0x000fe40000000000 */
[----:B------:R-:W-:-:S06]  /*3130*/  ULEA UR6, UR47, UR6, 0x18 ;  /* 0x000000062f067291 */ /* 0x000fcc000f8ec0ff */
[----:B------:R-:W1:Y:S02]  /*3140*/  LDS.U8 R0, [UR5+0x1c] ;  /* 0x00001c05ff007984 */ /* 0x000e640008000000 */
[----:B-1----:R-:W-:-:S13]  /*3150*/  ISETP.NE.AND P0, PT, R0, RZ, PT ;  /* 0x000000ff0000720c */ /* 0x002fda0003f05270 */
[----:B------:R-:W-:Y:S05]  /*3160*/  @P0 BRA `(.L_x_57) ;  /* 0x0000000400080947 */ /* 0x000fea0003800000 */
[----:B------:R-:W-:Y:S02]  /*3170*/  UISETP.NE.U32.AND UP1, UPT, UR46, 0x1, UPT ;  /* 0x000000012e00788c */ /* 0x000fe4000bf25070 */
[----:B------:R-:W-:-:S07]  /*3180*/  UIADD3 UR7, UPT, UPT, UR5, 0x8, URZ ;  /* 0x0000000805077890 */ /* 0x000fce000fffe0ff */
[----:B------:R-:W-:Y:S05]  /*3190*/  BRA.U !UP1, `(.L_x_58) ;  /* 0x00000001099c7547 */ /* 0x000fea000b800000 */
[----:B------:R-:W-:Y:S01]  /*31a0*/  ELECT P0, URZ, PT ;  /* 0x0000000000ff782f */ /* 0x000fe20003800000 */
[----:B------:R-:W-:-:S12]  /*31b0*/  BSSY B0, `(.L_x_58) ;  /* 0x0000025000007945 */ /* 0x000fd80003800000 */
[----:B------:R-:W-:Y:S05]  /*31c0*/  @!P0 BRA `(.L_x_59) ;  /* 0x00000000008c8947 */ /* 0x000fea0003800000 */
[----:B------:R-:W-:-:S05]  /*31d0*/  UMOV UR4, 0x10 ;  /* 0x0000001000047882 */ /* 0x000fca0000000000 */
[----:B------:R-:W-:Y:S04]  /*31e0*/  DEPBAR.LE SB1, 0x36 ;  /* 0x00009d800000791a */ /* 0x000fe80000000000 */
[----:B------:R-:W1:Y:S02]  /*31f0*/  UTCATOMSWS.2CTA.FIND_AND_SET.ALIGN UP0, UR4, UR4 ;  /* 0x00000004000475e3 */ /* 0x000e640008200800 */
[----:B-1----:R-:W-:Y:S01]  /*3200*/  MOV R11, UR4 ;  /* 0x00000004000b7c02 */ /* 0x002fe20008000f00 */
[----:B------:R-:W-:Y:S06]  /*3210*/  BRA.U UP0, `(.L_x_60) ;  /* 0x0000000100187547 */ /* 0x000fec000b800000 */
.L_x_61:
[----:B------:R-:W-:Y:S05]  /*3220*/  NANOSLEEP 0x64 ;  /* 0x000000640000795d */ /* 0x000fea0003800000 */
[----:B------:R-:W-:-:S05]  /*3230*/  UMOV UR4, 0x10 ;  /* 0x0000001000047882 */ /* 0x000fca0000000000 */
[----:B------:R-:W-:Y:S04]  /*3240*/  DEPBAR.LE SB1, 0x36 ;  /* 0x00009d800000791a */ /* 0x000fe80000000000 */
[----:B------:R-:W1:Y:S02]  /*3250*/  UTCATOMSWS.2CTA.FIND_AND_SET.ALIGN UP0, UR4, UR4 ;  /* 0x00000004000475e3 */ /* 0x000e640008200800 */
[----:B-1----:R-:W-:Y:S01]  /*3260*/  MOV R11, UR4 ;  /* 0x00000004000b7c02 */ /* 0x002fe20008000f00 */
[----:B------:R-:W-:Y:S05]  /*3270*/  BRA.U !UP0, `(.L_x_61) ;  /* 0xfffffffd08e87547 */ /* 0x000fea000b83ffff */
.L_x_60:
[----:B------:R-:W1:Y:S01]  /*3280*/  LDS R7, [UR5+0x10] ;  /* 0x00001005ff077984 */ /* 0x000e620008000800 */
[----:B------:R-:W-:Y:S01]  /*3290*/  IMAD.U32 R5, RZ, RZ, UR6 ;  /* 0x00000006ff057e24 */ /* 0x000fe2000f8e00ff */
[----:B------:R-:W-:-:S03]  /*32a0*/  MOV R4, UR48 ;  /* 0x0000003000047c02 */ /* 0x000fc60008000f00 */
[----:B------:R-:W-:Y:S01]  /*32b0*/  VIADD R5, R5, 0x130 ;  /* 0x0000013005057836 */ /* 0x000fe20000000000 */
[----:B-1----:R-:W-:-:S04]  /*32c0*/  SHF.L.U32 R7, R7, 0x1f, RZ ;  /* 0x0000001f07077819 */ /* 0x002fc800000006ff */
[----:B------:R-:W1:Y:S02]  /*32d0*/  SYNCS.PHASECHK.TRANS64.TRYWAIT P0, [UR5+0x8], R7 ;  /* 0x00000807ff0075a7 */ /* 0x000e640008001105 */
[----:B-1----:R-:W-:Y:S05]  /*32e0*/  @P0 BRA `(.L_x_62) ;  /* 0x0000000000080947 */ /* 0x002fea0003800000 */
[----:B------:R-:W1:Y:S02]  /*32f0*/  SYNCS.PHASECHK.TRANS64.TRYWAIT P0, [UR5+0x8], R7 ;  /* 0x00000807ff0075a7 */ /* 0x000e640008001105 */
[----:B-1----:R-:W-:Y:S05]  /*3300*/  @!P0 BRA `(.L_x_63) ;  /* 0x0000008800f88947 */ /* 0x002fea0003800000 */
.L_x_62:
[----:B-1----:R-:W-:Y:S01]  /*3310*/  HFMA2 R0, -RZ, RZ, 0, 5.9604644775390625e-08 ;  /* 0x00000001ff007431 */ /* 0x002fe200000001ff */
[----:B------:R-:W-:Y:S01]  /*3320*/  UPRMT UR4, UR48, 0x654, UR7 ;  /* 0x0000065430047896 */ /* 0x000fe20008000007 */
[----:B------:R-:W-:Y:S01]  /*3330*/  IMAD.MOV.U32 R8, RZ, RZ, 0xffff ;  /* 0x0000ffffff087424 */ /* 0x000fe200078e00ff */
[----:B------:R-:W-:Y:S01]  /*3340*/  PRMT R4, R4, 0x654, R5 ;  /* 0x0000065404047816 */ /* 0x000fe20000000005 */
[----:B------:R-:W-:Y:S02]  /*3350*/  IMAD.MOV.U32 R6, RZ, RZ, 0x4 ;  /* 0x00000004ff067424 */ /* 0x000fe400078e00ff */
[----:B------:R-:W-:Y:S01]  /*3360*/  IMAD.SHL.U32 R9, R11, 0x20, RZ ;  /* 0x000000200b097824 */ /* 0x000fe200078e00ff */
[----:B------:R-:W-:Y:S02]  /*3370*/  MOV R5, UR4 ;  /* 0x0000000400057c02 */ /* 0x000fe40008000f00 */
[-C--:B------:R-:W-:Y:S01]  /*3380*/  SHF.L.U32 R8, R8, R11.reuse, RZ ;  /* 0x0000000b08087219 */ /* 0x080fe200000006ff */
[----:B------:R1:W-:Y:S01]  /*3390*/  SYNCS.ARRIVE.TRANS64.RED RZ, [UR4], R6 ;  /* 0x00000006ffff79a7 */ /* 0x0003e20008000404 */
[----:B------:R-:W-:Y:S01]  /*33a0*/  SHF.L.U32 R7, R0, R11, RZ ;  /* 0x0000000b00077219 */ /* 0x000fe200000006ff */
[----:B------:R1:W-:Y:S04]  /*33b0*/  STS [UR6+0x130], R9 ;  /* 0x00013009ff007988 */ /* 0x0003e80008000806 */
[----:B------:R1:W-:Y:S04]  /*33c0*/  STAS [R4.64], R11 ;  /* 0x0000000b04007dbd */ /* 0x0003e8000c0008ff */
[----:B------:R1:W-:Y:S04]  /*33d0*/  ATOMS.OR RZ, [UR5+0x14], R8 ;  /* 0x00001408ffff798c */ /* 0x0003e8000b000005 */
[----:B------:R1:W-:Y:S04]  /*33e0*/  ATOMS.OR RZ, [UR5+0x18], R7 ;  /* 0x00001807ffff798c */ /* 0x0003e8000b000005 */
[----:B------:R1:W-:Y:S02]  /*33f0*/  ATOMS.XOR RZ, [UR5+0x10], R0 ;  /* 0x00001000ffff798c */ /* 0x0003e4000b800005 */
.L_x_59:
[----:B------:R-:W-:Y:S05]  /*3400*/  BSYNC B0 ;  /* 0x0000000000007941 */ /* 0x000fea0003800000 */
.L_x_58:
[----:B------:R-:W-:Y:S05]  /*3410*/  BRA.U UP1, `(.L_x_64) ;  /* 0x00000001016c7547 */ /* 0x000fea000b800000 */
[----:B------:R-:W-:-:S03]  /*3420*/  UMOV UR4, 0xffffffff ;  /* 0xffffffff00047882 */ /* 0x000fc60000000000 */
[----:B------:R-:W-:Y:S05]  /*3430*/  BRA.DIV UR4, `(.L_x_65) ;  /* 0x0000008a04c47947 */ /* 0x000fea000b800000 */
[----:B------:R-:W-:-:S13]  /*3440*/  ELECT P6, URZ, PT ;  /* 0x0000000000ff782f */ /* 0x000fda00038c0000 */
.L_x_167:
[----:B------:R-:W-:Y:S05]  /*3450*/  @!P6 BRA `(.L_x_64) ;  /* 0x00000000005ce947 */ /* 0x000fea0003800000 */
[----:B-1----:R-:W1:Y:S02]  /*3460*/  LDS R5, [UR5+0x10] ;  /* 0x00001005ff057984 */ /* 0x002e640008000800 */
[----:B-1----:R-:W-:-:S04]  /*3470*/  SHF.L.U32 R5, R5, 0x1f, RZ ;  /* 0x0000001f05057819 */ /* 0x002fc800000006ff */
[----:B------:R-:W1:Y:S02]  /*3480*/  SYNCS.PHASECHK.TRANS64.TRYWAIT P0, [UR5+0x8], R5 ;  /* 0x00000805ff0075a7 */ /* 0x000e640008001105 */
[----:B-1----:R-:W-:Y:S05]  /*3490*/  @P0 BRA `(.L_x_66) ;  /* 0x0000000000080947 */ /* 0x002fea0003800000 */
[----:B------:R-:W1:Y:S02]  /*34a0*/  SYNCS.PHASECHK.TRANS64.TRYWAIT P0, [UR5+0x8], R5 ;  /* 0x00000805ff0075a7 */ /* 0x000e640008001105 */
[----:B-1----:R-:W-:Y:S05]  /*34b0*/  @!P0 BRA `(.L_x_67) ;  /* 0x0000008800c48947 */ /* 0x002fea0003800000 */
.L_x_66:
[----:B------:R-:W2:Y:S01]  /*34c0*/  LDS R7, [UR6+0x130] ;  /* 0x00013006ff077984 */ /* 0x000ea20008000800 */
[----:B-1----:R-:W-:Y:S02]  /*34d0*/  HFMA2 R0, -RZ, RZ, 0, 5.9604644775390625e-08 ;  /* 0x00000001ff007431 */ /* 0x002fe400000001ff */
[----:B------:R-:W-:Y:S01]  /*34e0*/  IMAD.MOV.U32 R4, RZ, RZ, 0xffff ;  /* 0x0000ffffff047424 */ /* 0x000fe200078e00ff */
[----:B------:R-:W-:Y:S01]  /*34f0*/  UPRMT UR4, UR48, 0x654, UR7 ;  /* 0x0000065430047896 */ /* 0x000fe20008000007 */
[----:B--2---:R-:W-:-:S03]  /*3500*/  IMAD.SHL.U32 R5, R7, 0x20, RZ ;  /* 0x0000002007057824 */ /* 0x004fc600078e00ff */
[-C--:B------:R-:W-:Y:S02]  /*3510*/  SHF.L.U32 R4, R4, R7.reuse, RZ ;  /* 0x0000000704047219 */ /* 0x080fe400000006ff */
[----:B------:R-:W-:Y:S01]  /*3520*/  SHF.L.U32 R7, R0, R7, RZ ;  /* 0x0000000700077219 */ /* 0x000fe200000006ff */
[----:B------:R2:W-:Y:S04]  /*3530*/  STS [UR6+0x130], R5 ;  /* 0x00013005ff007988 */ /* 0x0005e80008000806 */
[----:B------:R2:W-:Y:S04]  /*3540*/  ATOMS.OR RZ, [UR5+0x14], R4 ;  /* 0x00001404ffff798c */ /* 0x0005e8000b000005 */
[----:B------:R2:W-:Y:S01]  /*3550*/  ATOMS.OR RZ, [UR5+0x18], R7 ;  /* 0x00001807ffff798c */ /* 0x0005e2000b000005 */
[----:B------:R-:W-:Y:S03]  /*3560*/  SYNCS.ARRIVE.TRANS64.RED.A1T0 RZ, [UR4], RZ ;  /* 0x000000ffffff79a7 */ /* 0x000fe60008100404 */
[----:B------:R2:W-:Y:S01]  /*3570*/  ATOMS.XOR RZ, [UR5+0x10], R0 ;  /* 0x00001000ffff798c */ /* 0x0005e2000b800005 */
[----:B------:R-:W-:Y:S05]  /*3580*/  BRA `(.L_x_64) ;  /* 0x0000000000107947 */ /* 0x000fea0003800000 */
.L_x_57:
[----:B------:R-:W-:Y:S02]  /*3590*/  MOV R0, 0xffffffff ;  /* 0xffffffff00007802 */ /* 0x000fe40000000f00 */
[----:B------:R-:W-:-:S03]  /*35a0*/  MOV R4, 0x35d0 ;  /* 0x000035d000047802 */ /* 0x000fc60000000f00 */
[----:B------:R1:W-:Y:S04]  /*35b0*/  STS [UR6+0x130], R0 ;  /* 0x00013000ff007988 */ /* 0x0003e80008000806 */
[----:B-1---5:R-:W-:Y:S05]  /*35c0*/  CALL.REL.NOINC `($__internal_1_$__cuda_sm10x_tcgen05_guardrail_trap_phase_invalid_during_alloc) ;  /* 0x0000009000687944 */ /* 0x022fea0003c00000 */
.L_x_64:
[----:B------:R-:W-:Y:S05]  /*35d0*/  WARPSYNC.ALL ;  /* 0x0000000000007948 */ /* 0x000fea0003800000 */
[----:B------:R-:W3:Y:S01]  /*35e0*/  S2UR UR4, SR_CgaCtaId ;  /* 0x00000000000479c3 */ /* 0x000ee20000008800 */
[----:B------:R-:W-:Y:S01]  /*35f0*/  UMOV UR26, 0x400 ;  /* 0x00000400001a7882 */ /* 0x000fe20000000000 */
[----:B------:R-:W-:-:S06]  /*3600*/  NOP ;  /* 0x0000000000007918 */ /* 0x000fcc0000000000 */
[----:B------:R-:W-:Y:S06]  /*3610*/  BAR.ARV 0x6, 0xa0 ;  /* 0x0182800000007b1d */ /* 0x000fec0000002000 */
[----:B------:R-:W4:Y:S01]  /*3620*/  LDCU UR6, c[0x0][0x38c] ;  /* 0x00007180ff0677ac */ /* 0x000f220008000800 */
[----:B------:R-:W-:Y:S01]  /*3630*/  LOP3.LUT R3, R3, 0xffff, RZ, 0xc0, !PT ;  /* 0x0000ffff03037812 */ /* 0x000fe200078ec0ff */
[----:B-1----:R-:W-:Y:S01]  /*3640*/  IMAD.MOV.U32 R9, RZ, RZ, 0x1 ;  /* 0x00000001ff097424 */ /* 0x002fe200078e00ff */
[----:B------:R-:W-:Y:S01]  /*3650*/  LOP3.LUT R2, R2, 0xffff, RZ, 0xc0, !PT ;  /* 0x0000ffff02027812 */ /* 0x000fe200078ec0ff */
[----:B------:R-:W-:Y:S01]  /*3660*/  IMAD.MOV.U32 R8, RZ, RZ, RZ ;  /* 0x000000ffff087224 */ /* 0x000fe200078e00ff */
[----:B------:R-:W-:Y:S01]  /*3670*/  R2UR UR28, R3 ;  /* 0x00000000031c72ca */ /* 0x000fe200000e0000 */
[----:B------:R-:W-:Y:S01]  /*3680*/  UMOV UR32, URZ ;  /* 0x000000ff00207c82 */ /* 0x000fe20008000000 */
[----:B------:R-:W-:-:S02]  /*3690*/  R2UR UR42, R2 ;  /* 0x00000000022a72ca */ /* 0x000fc400000e0000 */
[----:B------:R-:W-:Y:S01]  /*36a0*/  CS2R R2, SRZ ;  /* 0x0000000000027805 */ /* 0x000fe2000001ff00 */
[----:B------:R-:W-:Y:S01]  /*36b0*/  UMOV UR23, URZ ;  /* 0x000000ff00177c82 */ /* 0x000fe20008000000 */
[----:B---3--:R-:W-:Y:S01]  /*36c0*/  ULEA UR26, UR4, UR26, 0x18 ;  /* 0x0000001a041a7291 */ /* 0x008fe2000f8ec0ff */
[----:B------:R-:W-:Y:S01]  /*36d0*/  UMOV UR22, URZ ;  /* 0x000000ff00167c82 */ /* 0x000fe20008000000 */
[----:B------:R-:W-:Y:S02]  /*36e0*/  UISETP.NE.AND UP3, UPT, UR46, URZ, UPT ;  /* 0x000000ff2e00728c */ /* 0x000fe4000bf65270 */
[----:B------:R-:W-:Y:S02]  /*36f0*/  UIADD3 UR5, UPT, UPT, UR26, 0x10800, URZ ;  /* 0x000108001a057890 */ /* 0x000fe4000fffe0ff */
[----:B------:R-:W-:-:S03]  /*3700*/  UIADD3 UR4, UPT, UPT, UR26, 0x24800, URZ ;  /* 0x000248001a047890 */ /* 0x000fc6000fffe0ff */
[----:B--2---:R-:W1:Y:S01]  /*3710*/  LDS R0, [UR26+0x130] ;  /* 0x0001301aff007984 */ /* 0x004e620008000800 */
[----:B----4-:R-:W-:Y:S02]  /*3720*/  UIADD3 UR6, UPT, UPT, UR6, 0x3f, URZ ;  /* 0x0000003f06067890 */ /* 0x010fe4000fffe0ff */
[----:B------:R-:W-:Y:S02]  /*3730*/  USHF.R.U32.HI UR5, URZ, 0x4, UR5 ;  /* 0x00000004ff057899 */ /* 0x000fe40008011605 */
[----:B------:R-:W-:Y:S02]  /*3740*/  USHF.R.S32.HI UR33, URZ, 0x1f, UR6 ;  /* 0x0000001fff217899 */ /* 0x000fe40008011406 */
[----:B------:R-:W-:Y:S02]  /*3750*/  USHF.R.U32.HI UR4, URZ, 0x4, UR4 ;  /* 0x00000004ff047899 */ /* 0x000fe40008011604 */
[----:B------:R-:W-:Y:S02]  /*3760*/  ULEA.HI UR33, UR33, UR6, URZ, 0x6 ;  /* 0x0000000621217291 */ /* 0x000fe4000f8f30ff */
[----:B------:R-:W-:-:S02]  /*3770*/  ULOP3.LUT UR5, UR5, 0x3fff, URZ, 0xc0, !UPT ;  /* 0x00003fff05057892 */ /* 0x000fc4000f8ec0ff */
[----:B------:R-:W-:Y:S02]  /*3780*/  USHF.R.S32.HI UR33, URZ, 0x6, UR33 ;  /* 0x00000006ff217899 */ /* 0x000fe40008011421 */
[----:B------:R-:W-:Y:S02]  /*3790*/  ULOP3.LUT UR30, UR4, 0x3fff, URZ, 0xc0, !UPT ;  /* 0x00003fff041e7892 */ /* 0x000fe4000f8ec0ff */
[----:B------:R-:W-:Y:S01]  /*37a0*/  UISETP.LT.AND UP0, UPT, UR33, 0x1, UPT ;  /* 0x000000012100788c */ /* 0x000fe2000bf01270 */
[----:B------:R-:W-:Y:S01]  /*37b0*/  UMOV UR40, 0x0 ;  /* 0x0000000000287882 */ /* 0x000fe20000000000 */
[----:B------:R-:W-:Y:S01]  /*37c0*/  UMOV UR41, 0x10400010 ;  /* 0x1040001000297882 */ /* 0x000fe20000000000 */
[----:B------:R-:W-:Y:S02]  /*37d0*/  ULOP3.LUT UR29, UR5, 0x10000, URZ, 0xfc, !UPT ;  /* 0x00010000051d7892 */ /* 0x000fe4000f8efcff */
[----:B------:R-:W-:Y:S02]  /*37e0*/  ULOP3.LUT UR30, UR30, 0x10000, URZ, 0xfc, !UPT ;  /* 0x000100001e1e7892 */ /* 0x000fe4000f8efcff */
[----:B------:R-:W-:Y:S01]  /*37f0*/  USEL UR43, UR33, 0x1, !UP0 ;  /* 0x00000001212b7887 */ /* 0x000fe2000c000000 */
[----:B------:R-:W-:Y:S01]  /*3800*/  UMOV UR38, 0x0 ;  /* 0x0000000000267882 */ /* 0x000fe20000000000 */
[----:B------:R-:W-:Y:S01]  /*3810*/  UMOV UR39, 0x10400010 ;  /* 0x1040001000277882 */ /* 0x000fe20000000000 */
[----:B------:R-:W-:Y:S01]  /*3820*/  UMOV UR36, 0x0 ;  /* 0x0000000000247882 */ /* 0x000fe20000000000 */
[----:B------:R-:W-:Y:S01]  /*3830*/  UMOV UR37, 0x10400010 ;  /* 0x1040001000257882 */ /* 0x000fe20000000000 */
[----:B------:R-:W-:Y:S01]  /*3840*/  UMOV UR34, 0x0 ;  /* 0x0000000000227882 */ /* 0x000fe20000000000 */
[----:B------:R-:W-:Y:S01]  /*3850*/  UMOV UR35, 0x10400010 ;  /* 0x1040001000237882 */ /* 0x000fe20000000000 */
[----:B-1----:R-:W-:-:S15]  /*3860*/  R2UR UR44, R0 ;  /* 0x00000000002c72ca */ /* 0x002fde00000e0000 */
.L_x_75:
[C---:B------:R-:W-:Y:S02]  /*3870*/  LEA R0, R8.reuse, UR26, 0x3 ;  /* 0x0000001a08007c11 */ /* 0x040fe4000f8e18ff */
[----:B------:R-:W-:Y:S02]  /*3880*/  SHF.L.U32 R5, R3, 0x1f, RZ ;  /* 0x0000001f03057819 */ /* 0x000fe400000006ff */
[----:B------:R-:W-:Y:S02]  /*3890*/  LEA R4, R8, UR26, 0x4 ;  /* 0x0000001a08047c11 */ /* 0x000fe4000f8e20ff */
[----:B------:R-:W1:Y:S02]  /*38a0*/  SYNCS.PHASECHK.TRANS64.TRYWAIT P0, [R0+URZ+0xa0], R5 ;  /* 0x0000a005000075a7 */ /* 0x000e6400080011ff */
[----:B-1-3--:R-:W-:Y:S05]  /*38b0*/  @!P0 BRA `(.L_x_68) ;  /* 0x0000008400dc8947 */ /* 0x00afea0003800000 */
.L_x_168:
[----:B-1----:R-:W1:Y:S01]  /*38c0*/  LDS.128 R4, [R4+0x110] ;  /* 0x0001100004047984 */ /* 0x002e620000000c00 */
[----:B------:R-:W-:Y:S02]  /*38d0*/  VIADD R0, R0, 0xb0 ;  /* 0x000000b000007836 */ /* 0x000fe40000000000 */
[----:B------:R-:W-:Y:S01]  /*38e0*/  VIADD R8, R8, 0x1 ;  /* 0x0000000108087836 */ /* 0x000fe20000000000 */
[----:B------:R-:W-:Y:S01]  /*38f0*/  @!PT LDS RZ, [RZ] ;  /* 0x00000000fffff984 */ /* 0x000fe20000000800 */
[----:B------:R-:W-:Y:S01]  /*3900*/  @!PT LDS RZ, [RZ] ;  /* 0x00000000fffff984 */ /* 0x000fe20000000800 */
[----:B------:R-:W-:Y:S01]  /*3910*/  @!PT LDS RZ, [RZ] ;  /* 0x00000000fffff984 */ /* 0x000fe20000000800 */
[----:B------:R-:W-:Y:S01]  /*3920*/  @!PT LDS RZ, [RZ] ;  /* 0x00000000fffff984 */ /* 0x000fe20000000800 */
[----:B------:R2:W-:Y:S06]  /*3930*/  MEMBAR.ALL.CTA ;  /* 0x0000000000007992 */ /* 0x0005ec0000008000 */
[----:B--2---:R-:W2:Y:S01]  /*3940*/  FENCE.VIEW.ASYNC.S ;  /* 0x00000000000073c6 */ /* 0x004ea20000000000 */
[----:B------:R-:W-:-:S04]  /*3950*/  PRMT R0, RZ, 0x654, R0 ;  /* 0x00000654ff007816 */ /* 0x000fc80000000000 */
[----:B--2---:R2:W-:Y:S01]  /*3960*/  SYNCS.ARRIVE.TRANS64.RED.A1T0 RZ, [R0+URZ], RZ ;  /* 0x000000ff00ff79a7 */ /* 0x0045e200081004ff */
[----:B-1----:R-:W-:Y:S01]  /*3970*/  LOP3.LUT P1, RZ, R6, 0x1, RZ, 0xc0, !PT ;  /* 0x0000000106ff7812 */ /* 0x002fe2000782c0ff */
[----:B--2---:R-:W-:-:S12]  /*3980*/  BRA.U UP3, `(.L_x_69) ;  /* 0x0000000503087547 */ /* 0x004fd8000b800000 */
[----:B------:R-:W1:Y:S01]  /*3990*/  LDCU UR4, c[0x0][0x38c] ;  /* 0x00007180ff0477ac */ /* 0x000e620008000800 */
[----:B------:R-:W-:Y:S02]  /*39a0*/  PLOP3.LUT P2, PT, PT, PT, PT, 0x80, 0x8 ;  /* 0x000000000008781c */ /* 0x000fe40003f4f070 */
[----:B------:R-:W-:Y:S01]  /*39b0*/  SHF.L.U32 R5, R9, 0x1f, RZ ;  /* 0x0000001f09057819 */ /* 0x000fe200000006ff */
[----:B------:R-:W-:Y:S02]  /*39c0*/  ULEA UR31, UR32, UR26, 0x3 ;  /* 0x0000001a201f7291 */ /* 0x000fe4000f8e18ff */
[----:B------:R-:W-:Y:S02]  /*39d0*/  ULEA UR11, UR32, UR44, 0x8 ;  /* 0x0000002c200b7291 */ /* 0x000fe4000f8e40ff */
[----:B-1----:R-:W-:-:S06]  /*39e0*/  UISETP.GE.AND UP0, UPT, UR4, 0x1, UPT ;  /* 0x000000010400788c */ /* 0x002fcc000bf06270 */
[----:B------:R-:W-:-:S05]  /*39f0*/  PLOP3.LUT P0, PT, PT, PT, UP0, 0x80, 0x8 ;  /* 0x000000000008781c */ /* 0x000fca0003f0f008 */
[----:B------:R-:W-:-:S08]  /*3a00*/  @UP0 ULEA UR4, UR23, UR26, 0x3 ;  /* 0x0000001a17040291 */ /* 0x000fd0000f8e18ff */
[----:B------:R-:W-:-:S04]  /*3a10*/  @P0 SHF.L.U32 R0, R2, 0x1f, RZ ;  /* 0x0000001f02000819 */ /* 0x000fc800000006ff */
[----:B------:R1:W2:Y:S01]  /*3a20*/  @P0 SYNCS.PHASECHK.TRANS64.TRYWAIT P2, [UR4], R0 ;  /* 0x00000000ff0005a7 */ /* 0x0002a20008041104 */
[----:B------:R-:W3:Y:S02]  /*3a30*/  SYNCS.PHASECHK.TRANS64.TRYWAIT P0, [UR31+0xd0], R5 ;  /* 0x0000d005ff0075a7 */ /* 0x000ee4000800111f */
[----:B-123--:R-:W-:Y:S05]  /*3a40*/  @!P0 BRA `(.L_x_70) ;  /* 0x00000084008c8947 */ /* 0x00efea0003800000 */
.L_x_170:
[----:B------:R-:W-:Y:S01]  /*3a50*/  UMOV UR27, UR22 ;  /* 0x00000016001b7c82 */ /* 0x000fe20008000000 */
[----:B------:R-:W-:Y:S05]  /*3a60*/  BRA.U !UP0, `(.L_x_71) ;  /* 0x0000000108c07547 */ /* 0x000fea000b800000 */
[----:B------:R-:W-:Y:S02]  /*3a70*/  UIADD3 UR27, UPT, UPT, UR43, UR22, URZ ;  /* 0x000000162b1b7290 */ /* 0x000fe4000fffe0ff */
[----:B------:R-:W-:Y:S01]  /*3a80*/  UPLOP3.LUT UP2, UPT, UPT, UPT, UPT, 0x40, 0x4 ;  /* 0x000000000004789c */ /* 0x000fe20003f4e870 */
[----:B------:R-:W-:Y:S01]  /*3a90*/  UMOV UR24, UR33 ;  /* 0x0000002100187c82 */ /* 0x000fe20008000000 */
[----:B------:R-:W-:-:S09]  /*3aa0*/  UMOV UR10, UR23 ;  /* 0x00000017000a7c82 */ /* 0x000fd20008000000 */
.L_x_74:
[----:B--2---:R-:W-:Y:S01]  /*3ab0*/  ULEA UR5, UR10, UR26, 0x3 ;  /* 0x0000001a0a057291 */ /* 0x004fe2000f8e18ff */
[----:B---3--:R-:W-:Y:S11]  /*3ac0*/  @P2 BRA `(.L_x_72) ;  /* 0x00000000000c2947 */ /* 0x008ff60003800000 */
[----:B-1----:R-:W-:Y:S04]  /*3ad0*/  SHF.L.U32 R5, R2, 0x1f, RZ ;  /* 0x0000001f02057819 */ /* 0x002fe800000006ff */
[----:B------:R-:W1:Y:S02]  /*3ae0*/  SYNCS.PHASECHK.TRANS64.TRYWAIT P0, [UR5], R5 ;  /* 0x00000005ff0075a7 */ /* 0x000e640008001105 */
[----:B-1----:R-:W-:Y:S05]  /*3af0*/  @!P0 BRA `(.L_x_73) ;  /* 0x0000008400788947 */ /* 0x002fea0003800000 */
.L_x_72:
[----:B------:R-:W-:Y:S01]  /*3b00*/  UISETP.NE.AND UP0, UPT, UR24, 0x1, UPT ;  /* 0x000000011800788c */ /* 0x000fe2000bf05270 */
[----:B------:R-:W-:Y:S01]  /*3b10*/  PLOP3.LUT P2, PT, PT, PT, PT, 0x80, 0x8 ;  /* 0x000000000008781c */ /* 0x000fe20003f4f070 */
[----:B------:R-:W-:Y:S02]  /*3b20*/  UIADD3 UR4, UPT, UPT, UR10, 0x1, URZ ;  /* 0x000000010a047890 */ /* 0x000fe4000fffe0ff */
[----:B------:R-:W-:Y:S02]  /*3b30*/  UIADD3 UR25, UPT, UPT, UR5, 0x28, URZ ;  /* 0x0000002805197890 */ /* 0x000fe4000fffe0ff */
[----:B------:R-:W-:Y:S01]  /*3b40*/  UISETP.NE.AND UP1, UPT, UR4, 0x5, UPT ;  /* 0x000000050400788c */ /* 0x000fe2000bf25270 */
[----:B------:R-:W-:Y:S01]  /*3b50*/  PLOP3.LUT P0, PT, PT, PT, UP0, 0x80, 0x8 ;  /* 0x000000000008781c */ /* 0x000fe20003f0f008 */
[----:B------:R-:W-:Y:S02]  /*3b60*/  UIADD3 UR22, UPT, UPT, UR22, 0x1, URZ ;  /* 0x0000000116167890 */ /* 0x000fe4000fffe0ff */
[----:B------:R-:W-:Y:S02]  /*3b70*/  USEL UR6, URZ, 0x1, UP1 ;  /* 0x00000001ff067887 */ /* 0x000fe40008800000 */
[----:B------:R-:W-:Y:S02]  /*3b80*/  USEL UR23, UR4, URZ, UP1 ;  /* 0x000000ff04177287 */ /* 0x000fe40008800000 */
[----:B------:R-:W-:Y:S02]  /*3b90*/  UIADD3 UR24, UPT, UPT, UR24, -0x1, URZ ;  /* 0xffffffff18187890 */ /* 0x000fe4000fffe0ff */
[----:B------:R-:W-:Y:S01]  /*3ba0*/  @UP0 ULEA UR4, UR23, UR26, 0x3 ;  /* 0x0000001a17040291 */ /* 0x000fe2000f8e18ff */
[----:B------:R-:W-:Y:S01]  /*3bb0*/  LOP3.LUT R2, R2, UR6, RZ, 0x3c, !PT ;  /* 0x0000000602027c12 */ /* 0x000fe2000f8e3cff */
[----:B------:R-:W-:Y:S02]  /*3bc0*/  ULEA UR6, UR10, UR30, 0xa ;  /* 0x0000001e0a067291 */ /* 0x000fe4000f8e50ff */
[----:B------:R-:W-:Y:S01]  /*3bd0*/  UISETP.NE.AND UP0, UPT, UR22, UR27, UPT ;  /* 0x0000001b1600728c */ /* 0x000fe2000bf05270 */
[----:B-1----:R-:W-:Y:S01]  /*3be0*/  @P0 SHF.L.U32 R0, R2, 0x1f, RZ ;  /* 0x0000001f02000819 */ /* 0x002fe200000006ff */
[----:B------:R-:W-:Y:S02]  /*3bf0*/  UIADD3 UR20, UPT, UPT, UR6, 0x2, URZ ;  /* 0x0000000206147890 */ /* 0x000fe4000fffe0ff */
[----:B------:R-:W-:Y:S01]  /*3c00*/  UIADD3 UR16, UPT, UPT, UR6, 0x4, URZ ;  /* 0x0000000406107890 */ /* 0x000fe2000fffe0ff */
[----:B------:R2:W3:Y:S01]  /*3c10*/  @P0 SYNCS.PHASECHK.TRANS64.TRYWAIT P2, [UR4], R0 ;  /* 0x00000000ff0005a7 */ /* 0x0004e20008041104 */
[----:B------:R-:W-:Y:S02]  /*3c20*/  ULEA UR4, UR10, UR29, 0xa ;  /* 0x0000001d0a047291 */ /* 0x000fe4000f8e50ff */
[----:B------:R-:W-:Y:S02]  /*3c30*/  UIADD3 UR12, UPT, UPT, UR6, 0x6, URZ ;  /* 0x00000006060c7890 */ /* 0x000fe4000fffe0ff */
[----:B------:R-:W-:Y:S02]  /*3c40*/  UIADD3 UR18, UPT, UPT, UR4, 0x2, URZ ;  /* 0x0000000204127890 */ /* 0x000fe4000fffe0ff */
[----:B------:R-:W-:Y:S02]  /*3c50*/  UIADD3 UR14, UPT, UPT, UR4, 0x4, URZ ;  /* 0x00000004040e7890 */ /* 0x000fe4000fffe0ff */
[----:B------:R-:W-:Y:S01]  /*3c60*/  UIADD3 UR8, UPT, UPT, UR4, 0x6, URZ ;  /* 0x0000000604087890 */ /* 0x000fe2000fffe0ff */
[----:B------:R-:W-:Y:S01]  /*3c70*/  UMOV UR7, 0x40004040 ;  /* 0x4000404000077882 */ /* 0x000fe20000000000 */
[----:B------:R-:W-:Y:S01]  /*3c80*/  UMOV UR5, 0x40004040 ;  /* 0x4000404000057882 */ /* 0x000fe20000000000 */
[----:B------:R-:W-:Y:S01]  /*3c90*/  UMOV UR21, 0x40004040 ;  /* 0x4000404000157882 */ /* 0x000fe20000000000 */
[----:B------:R2:W-:Y:S01]  /*3ca0*/  UTCHMMA.2CTA gdesc[UR4], gdesc[UR6], tmem[UR11], tmem[UR40], idesc[UR41], UP2 ;  /* 0x00ff2806040075ea */ /* 0x0005e2000920000b */
[----:B------:R-:W-:Y:S01]  /*3cb0*/  UPLOP3.LUT UP2, UPT, UPT, UPT, UPT, 0x80, 0x8 ;  /* 0x000000000008789c */ /* 0x000fe20003f4f070 */
[----:B------:R-:W-:Y:S01]  /*3cc0*/  UMOV UR19, 0x40004040 ;  /* 0x4000404000137882 */ /* 0x000fe20000000000 */
[----:B------:R-:W-:Y:S01]  /*3cd0*/  UMOV UR17, 0x40004040 ;  /* 0x4000404000117882 */ /* 0x000fe20000000000 */
[----:B------:R2:W-:Y:S01]  /*3ce0*/  UTCHMMA.2CTA gdesc[UR18], gdesc[UR20], tmem[UR11], tmem[UR38], idesc[UR39], UPT ;  /* 0x00ff2614120075ea */ /* 0x0005e2000ba0000b */
[----:B------:R-:W-:Y:S01]  /*3cf0*/  UMOV UR15, 0x40004040 ;  /* 0x40004040000f7882 */ /* 0x000fe20000000000 */
[----:B------:R-:W-:Y:S01]  /*3d00*/  UMOV UR13, 0x40004040 ;  /* 0x40004040000d7882 */ /* 0x000fe20000000000 */
[----:B------:R-:W-:Y:S01]  /*3d10*/  UMOV UR9, 0x40004040 ;  /* 0x4000404000097882 */ /* 0x000fe20000000000 */
[----:B------:R2:W-:Y:S01]  /*3d20*/  UTCHMMA.2CTA gdesc[UR14], gdesc[UR16], tmem[UR11], tmem[UR36], idesc[UR37], UPT ;  /* 0x00ff24100e0075ea */ /* 0x0005e2000ba0000b */
[----:B------:R2:W-:Y:S01]  /*3d30*/  UTCHMMA.2CTA gdesc[UR8], gdesc[UR12], tmem[UR11], tmem[UR34], idesc[UR35], UPT ;  /* 0x00ff220c080075ea */ /* 0x0005e2000ba0000b */
[----:B------:R2:W-:Y:S01]  /*3d40*/  UTCBAR.2CTA.MULTICAST [UR25], URZ, UR28 ;  /* 0x000000ff190073e9 */ /* 0x0005e2000820081c */
[----:B------:R-:W-:Y:S01]  /*3d50*/  UMOV UR10, UR23 ;  /* 0x00000017000a7c82 */ /* 0x000fe20008000000 */
[----:B------:R-:W-:Y:S05]  /*3d60*/  BRA.U UP0, `(.L_x_74) ;  /* 0xfffffffd00507547 */ /* 0x000fea000b83ffff */
.L_x_71:
[----:B--2---:R-:W-:Y:S01]  /*3d70*/  UIADD3 UR4, UPT, UPT, UR31, 0xc0, URZ ;  /* 0x000000c01f047890 */ /* 0x004fe2000fffe0ff */
[----:B------:R-:W-:-:S08]  /*3d80*/  UMOV UR22, UR27 ;  /* 0x0000001b00167c82 */ /* 0x000fd00008000000 */
[----:B------:R2:W-:Y:S01]  /*3d90*/  UTCBAR.2CTA.MULTICAST [UR4], URZ, UR42 ;  /* 0x000000ff040073e9 */ /* 0x0005e2000820082a */
[----:B------:R-:W-:Y:S02]  /*3da0*/  NOP ;  /* 0x0000000000007918 */ /* 0x000fe40000000000 */
.L_x_69:
[----:B--2---:R-:W-:Y:S01]  /*3db0*/  UIADD3 UR4, UPT, UPT, UR32, 0x1, URZ ;  /* 0x0000000120047890 */ /* 0x004fe2000fffe0ff */
[----:B------:R-:W-:-:S03]  /*3dc0*/  ISETP.NE.AND P0, PT, R8, 0x2, PT ;  /* 0x000000020800780c */ /* 0x000fc60003f05270 */
[----:B------:R-:W-:Y:S01]  /*3dd0*/  UISETP.NE.AND UP0, UPT, UR4, 0x2, UPT ;  /* 0x000000020400788c */ /* 0x000fe2000bf05270 */
[----:B-1----:R-:W-:Y:S02]  /*3de0*/  SEL R0, RZ, 0x1, P0 ;  /* 0x00000001ff007807 */ /* 0x002fe40000000000 */
[----:B------:R-:W-:Y:S01]  /*3df0*/  SEL R8, R8, RZ, P0 ;  /* 0x000000ff08087207 */ /* 0x000fe20000000000 */
[----:B------:R-:W-:Y:S01]  /*3e00*/  USEL UR5, URZ, 0x1, UP0 ;  /* 0x00000001ff057887 */ /* 0x000fe20008000000 */
[----:B------:R-:W-:Y:S01]  /*3e10*/  LOP3.LUT R3, R3, R0, RZ, 0x3c, !PT ;  /* 0x0000000003037212 */ /* 0x000fe200078e3cff */
[----:B------:R-:W-:-:S04]  /*3e20*/  USEL UR32, UR4, URZ, UP0 ;  /* 0x000000ff04207287 */ /* 0x000fc80008000000 */
[----:B------:R-:W-:Y:S01]  /*3e30*/  LOP3.LUT R9, R9, UR5, RZ, 0x3c, !PT ;  /* 0x0000000509097c12 */ /* 0x000fe2000f8e3cff */
[----:B------:R-:W-:Y:S07]  /*3e40*/  @P1 BRA `(.L_x_75) ;  /* 0xfffffff800881947 */ /* 0x000fee000383ffff */
[----:B------:R-:W1:Y:S01]  /*3e50*/  S2UR UR8, SR_CgaCtaId ;  /* 0x00000000000879c3 */ /* 0x000e620000008800 */
[----:B------:R-:W-:Y:S01]  /*3e60*/  ELECT P0, URZ, PT ;  /* 0x0000000000ff782f */ /* 0x000fe20003800000 */
[----:B------:R-:W-:Y:S01]  /*3e70*/  HFMA2 R0, -RZ, RZ, 0, 5.9604644775390625e-08 ;  /* 0x00000001ff007431 */ /* 0x000fe200000001ff */
[----:B------:R-:W-:-:S05]  /*3e80*/  UMOV UR4, 0x40 ;  /* 0x0000004000047882 */ /* 0x000fca0000000000 */
[----:B------:R-:W-:Y:S01]  /*3e90*/  UVIRTCOUNT.DEALLOC.SMPOOL 0x80 ;  /* 0x000000800000784c */ /* 0x000fe20000000000 */
[----:B------:R-:W-:Y:S02]  /*3ea0*/  UISETP.NE.AND UP0, UPT, UR46, URZ, UPT ;  /* 0x000000ff2e00728c */ /* 0x000fe4000bf05270 */
[----:B-1----:R-:W-:-:S09]  /*3eb0*/  ULEA UR8, UR8, UR4, 0x18 ;  /* 0x0000000408087291 */ /* 0x002fd2000f8ec0ff */
[----:B------:R1:W-:Y:S01]  /*3ec0*/  @P0 STS.U8 [UR8+0x1c], R0 ;  /* 0x00001c00ff000988 */ /* 0x0003e20008000008 */
[----:B------:R-:W-:Y:S05]  /*3ed0*/  BRA.U UP0, `(.L_x_76) ;  /* 0x0000000100587547 */ /* 0x000fea000b800000 */
[----:B------:R-:W-:Y:S01]  /*3ee0*/  UIADD3 UR5, UPT, UPT, UR26, 0xd0, URZ ;  /* 0x000000d01a057890 */ /* 0x000fe2000fffe0ff */
[----:B------:R-:W-:-:S03]  /*3ef0*/  SHF.L.U32 R3, R9, 0x1f, RZ ;  /* 0x0000001f09037819 */ /* 0x000fc600000006ff */
[----:B------:R-:W-:-:S09]  /*3f00*/  ULEA UR4, UR32, UR5, 0x3 ;  /* 0x0000000520047291 */ /* 0x000fd2000f8e18ff */
[----:B------:R-:W2:Y:S02]  /*3f10*/  SYNCS.PHASECHK.TRANS64.TRYWAIT P0, [UR4], R3 ;  /* 0x00000003ff0075a7 */ /* 0x000ea40008001104 */
[----:B--2---:R-:W-:Y:S05]  /*3f20*/  @!P0 BRA `(.L_x_77) ;  /* 0x0000008000848947 */ /* 0x004fea0003800000 */
.L_x_173:
[----:B------:R-:W-:-:S04]  /*3f30*/  UIADD3 UR4, UPT, UPT, UR32, 0x1, URZ ;  /* 0x0000000120047890 */ /* 0x000fc8000fffe0ff */
[----:B------:R-:W-:-:S04]  /*3f40*/  UISETP.NE.AND UP1, UPT, UR4, 0x2, UPT ;  /* 0x000000020400788c */ /* 0x000fc8000bf25270 */
[----:B------:R-:W-:Y:S02]  /*3f50*/  USEL UR6, URZ, 0x1, UP1 ;  /* 0x00000001ff067887 */ /* 0x000fe40008800000 */
[----:B------:R-:W-:-:S04]  /*3f60*/  USEL UR4, UR4, URZ, UP1 ;  /* 0x000000ff04047287 */ /* 0x000fc80008800000 */
[----:B------:R-:W-:Y:S01]  /*3f70*/  ULEA UR4, UR4, UR5, 0x3 ;  /* 0x0000000504047291 */ /* 0x000fe2000f8e18ff */
[----:B-1----:R-:W-:-:S04]  /*3f80*/  LOP3.LUT R3, R9, UR6, RZ, 0x3c, !PT ;  /* 0x0000000609037c12 */ /* 0x002fc8000f8e3cff */
[----:B------:R-:W-:Y:S01]  /*3f90*/  SHF.L.U32 R3, R3, 0x1f, RZ ;  /* 0x0000001f03037819 */ /* 0x000fe200000006ff */
[----:B------:R-:W-:-:S04]  /*3fa0*/  IMAD.U32 R0, RZ, RZ, UR4 ;  /* 0x00000004ff007e24 */ /* 0x000fc8000f8e00ff */
[----:B------:R1:W2:Y:S03]  /*3fb0*/  SYNCS.PHASECHK.TRANS64.TRYWAIT P0, [R0+URZ], R3 ;  /* 0x00000003000075a7 */ /* 0x0002a600080011ff */
[----:B--2---:R-:W-:Y:S05]  /*3fc0*/  @!P0 NANOSLEEP.SYNCS 0x989680 ;  /* 0x009896800000895d */ /* 0x004fea0003900000 */
[----:B------:R-:W2:Y:S02]  /*3fd0*/  @!P0 SYNCS.PHASECHK.TRANS64 P0, [R0+URZ], R3 ;  /* 0x00000003000085a7 */ /* 0x000ea400080010ff */
[----:B--2---:R-:W-:Y:S05]  /*3fe0*/  @P0 BRA `(.L_x_78) ;  /* 0x0000000000200947 */ /* 0x004fea0003800000 */
.L_x_79:
[----:B--2---:R2:W4:Y:S02]  /*3ff0*/  SYNCS.PHASECHK.TRANS64.TRYWAIT P0, [R0+URZ], R3 ;  /* 0x00000003000075a7 */ /* 0x00452400080011ff */
[----:B----4-:R-:W-:Y:S05]  /*4000*/  @!P0 NANOSLEEP.SYNCS 0x989680 ;  /* 0x009896800000895d */ /* 0x010fea0003900000 */
[----:B------:R-:W4:Y:S02]  /*4010*/  @!P0 SYNCS.PHASECHK.TRANS64 P0, [R0+URZ], R3 ;  /* 0x00000003000085a7 */ /* 0x000f2400080010ff */
[----:B----4-:R-:W-:Y:S05]  /*4020*/  @!P0 BRA `(.L_x_79) ;  /* 0xfffffffc00f08947 */ /* 0x010fea000383ffff */
[----:B------:R-:W-:Y:S05]  /*4030*/  BRA `(.L_x_78) ;  /* 0x00000000000c7947 */ /* 0x000fea0003800000 */
.L_x_76:
[----:B------:R-:W-:-:S04]  /*4040*/  UIADD3 UR4, UPT, UPT, UR26, 0x100, URZ ;  /* 0x000001001a047890 */ /* 0x000fc8000fffe0ff */
[----:B------:R-:W-:-:S09]  /*4050*/  UPRMT UR4, UR48, 0x654, UR4 ;  /* 0x0000065430047896 */ /* 0x000fd20008000004 */
[----:B------:R-:W-:Y:S03]  /*4060*/  SYNCS.ARRIVE.TRANS64.RED.A1T0 RZ, [UR4], RZ ;  /* 0x000000ffffff79a7 */ /* 0x000fe60008100404 */
.L_x_78:
[----:B-12---:R-:W-:Y:S01]  /*4070*/  SHF.L.U32 R3, RZ, 0x1f, RZ ;  /* 0x0000001fff037819 */ /* 0x006fe200000006ff */
[----:B------:R-:W-:Y:S01]  /*4080*/  UIADD3 UR4, UPT, UPT, UR26, 0x100, URZ ;  /* 0x000001001a047890 */ /* 0x000fe2000fffe0ff */
[----:B------:R-:W-:Y:S02]  /*4090*/  PLOP3.LUT P0, PT, PT, PT, UP0, 0x80, 0x8 ;  /* 0x000000000008781c */ /* 0x000fe40003f0f008 */
[----:B------:R-:W1:Y:S02]  /*40a0*/  SYNCS.PHASECHK.TRANS64.TRYWAIT P1, [UR26+0x100], R3 ;  /* 0x00010003ff0075a7 */ /* 0x000e64000802111a */
[----:B-1----:R-:W-:Y:S09]  /*40b0*/  @!P1 BRA `(.L_x_80) ;  /* 0x0000008000389947 */ /* 0x002ff20003800000 */
.L_x_175:
[----:B------:R-:W-:Y:S01]  /*40c0*/  @!UP0 UPRMT UR4, UR48, 0x654, UR4 ;  /* 0x0000065430048896 */ /* 0x000fe20008000004 */
[----:B------:R-:W-:Y:S01]  /*40d0*/  UMOV UR5, 0xffff ;  /* 0x0000ffff00057882 */ /* 0x000fe20000000000 */
[----:B------:R-:W-:-:S07]  /*40e0*/  UMOV UR6, 0x1 ;  /* 0x0000000100067882 */ /* 0x000fce0000000000 */
[----:B------:R-:W-:Y:S01]  /*40f0*/  @!P0 SYNCS.ARRIVE.TRANS64.RED.A1T0 RZ, [UR4], RZ ;  /* 0x000000ffffff89a7 */ /* 0x000fe20008100404 */
[----:B------:R-:W-:Y:S01]  /*4100*/  NOP ;  /* 0x0000000000007918 */ /* 0x000fe20000000000 */
[----:B-1----:R-:W1:Y:S01]  /*4110*/  LDS R0, [UR8+0x14] ;  /* 0x00001408ff007984 */ /* 0x002e620008000800 */
[----:B------:R-:W-:-:S04]  /*4120*/  ULOP3.LUT UR4, UR44, 0xffff, URZ, 0xc0, !UPT ;  /* 0x0000ffff2c047892 */ /* 0x000fc8000f8ec0ff */
[----:B------:R-:W-:-:S04]  /*4130*/  USHF.R.U32.HI UR4, URZ, 0x5, UR4 ;  /* 0x00000005ff047899 */ /* 0x000fc80008011604 */
[----:B------:R-:W-:Y:S02]  /*4140*/  USHF.L.U32 UR5, UR5, UR4, URZ ;  /* 0x0000000405057299 */ /* 0x000fe400080006ff */
[----:B------:R-:W-:-:S04]  /*4150*/  USHF.L.U32 UR4, UR6, UR4, URZ ;  /* 0x0000000406047299 */ /* 0x000fc800080006ff */
[----:B-1----:R-:W-:-:S04]  /*4160*/  LOP3.LUT R0, R0, UR5, RZ, 0xc0, !PT ;  /* 0x0000000500007c12 */ /* 0x002fc8000f8ec0ff */
[----:B------:R-:W-:-:S13]  /*4170*/  ISETP.NE.AND P0, PT, R0, UR5, PT ;  /* 0x0000000500007c0c */ /* 0x000fda000bf05270 */
[----:B------:R-:W-:Y:S05]  /*4180*/  @P0 BRA `(.L_x_81) ;  /* 0x0000000000580947 */ /* 0x000fea0003800000 */
[----:B------:R-:W1:Y:S02]  /*4190*/  LDS R0, [UR8+0x18] ;  /* 0x00001808ff007984 */ /* 0x000e640008000800 */
[----:B-1----:R-:W-:-:S04]  /*41a0*/  LOP3.LUT R0, R0, UR4, RZ, 0xc0, !PT ;  /* 0x0000000400007c12 */ /* 0x002fc8000f8ec0ff */
[----:B------:R-:W-:-:S13]  /*41b0*/  ISETP.NE.AND P0, PT, R0, UR4, PT ;  /* 0x0000000400007c0c */ /* 0x000fda000bf05270 */
[----:B------:R-:W-:Y:S05]  /*41c0*/  @P0 BRA `(.L_x_82) ;  /* 0x00000000003c0947 */ /* 0x000fea0003800000 */
[----:B------:R-:W1:Y:S01]  /*41d0*/  S2R R2, SR_LANEID ;  /* 0x0000000000027919 */ /* 0x000e620000000000 */
[----:B------:R-:W-:Y:S01]  /*41e0*/  ULOP3.LUT UR5, URZ, UR5, URZ, 0x33, !UPT ;  /* 0x00000005ff057292 */ /* 0x000fe2000f8e33ff */
[----:B------:R-:W-:Y:S01]  /*41f0*/  LOP3.LUT R4, RZ, UR4, RZ, 0x33, !PT ;  /* 0x00000004ff047c12 */ /* 0x000fe2000f8e33ff */
[----:B------:R-:W-:Y:S02]  /*4200*/  VOTEU.ANY UR4, UPT, PT ;  /* 0x0000000000047886 */ /* 0x000fe400038e0100 */
[----:B------:R-:W-:Y:S01]  /*4210*/  UFLO.U32 UR4, UR4 ;  /* 0x00000004000472bd */ /* 0x000fe200080e0000 */
[----:B------:R-:W2:Y:S01]  /*4220*/  REDUX UR6, R4 ;  /* 0x00000000040673c4 */ /* 0x000ea20000000000 */
[----:B------:R-:W-:-:S06]  /*4230*/  IMAD.U32 R0, RZ, RZ, UR5 ;  /* 0x00000005ff007e24 */ /* 0x000fcc000f8e00ff */
[----:B------:R4:W-:Y:S01]  /*4240*/  UTCATOMSWS.AND URZ, UR5 ;  /* 0x0000000500ff79e3 */ /* 0x0009e20008000000 */
[----:B------:R-:W3:Y:S01]  /*4250*/  REDUX UR7, R0 ;  /* 0x00000000000773c4 */ /* 0x000ee20000000000 */
[----:B-1----:R-:W-:Y:S01]  /*4260*/  ISETP.EQ.U32.AND P0, PT, R2, UR4, PT ;  /* 0x0000000402007c0c */ /* 0x002fe2000bf02070 */
[----:B--2---:R-:W-:Y:S01]  /*4270*/  IMAD.U32 R2, RZ, RZ, UR6 ;  /* 0x00000006ff027e24 */ /* 0x004fe2000f8e00ff */
[----:B---3--:R-:W-:-:S11]  /*4280*/  MOV R3, UR7 ;  /* 0x0000000700037c02 */ /* 0x008fd60008000f00 */
[----:B------:R4:W-:Y:S04]  /*4290*/  @P0 ATOMS.AND RZ, [UR8+0x14], R3 ;  /* 0x00001403ffff098c */ /* 0x0009e8000a800008 */
[----:B------:R4:W-:Y:S01]  /*42a0*/  @P0 ATOMS.AND RZ, [UR8+0x18], R2 ;  /* 0x00001802ffff098c */ /* 0x0009e2000a800008 */
[----:B------:R-:W-:Y:S05]  /*42b0*/  BRA `(.L_x_83) ;  /* 0x0000000000147947 */ /* 0x000fea0003800000 */
.L_x_82:
[----:B------:R-:W-:Y:S02]  /*42c0*/  MOV R2, 0x42e0 ;  /* 0x000042e000027802 */ /* 0x000fe40000000f00 */
[----:B---3-5:R-:W-:Y:S05]  /*42d0*/  CALL.REL.NOINC `($__internal_0_$__cuda_sm10x_tcgen05_guardrail_trap_col_being_dealloced_not_returned_by_alloc) ;  /* 0x0000008400187944 */ /* 0x028fea0003c00000 */
[----:B------:R-:W-:Y:S05]  /*42e0*/  BRA `(.L_x_83) ;  /* 0x0000000000087947 */ /* 0x000fea0003800000 */
.L_x_81:
[----:B------:R-:W-:Y:S02]  /*42f0*/  MOV R2, 0x4310 ;  /* 0x0000431000027802 */ /* 0x000fe40000000f00 */
[----:B---3-5:R-:W-:Y:S05]  /*4300*/  CALL.REL.NOINC `($__internal_2_$__cuda_sm10x_tcgen05_guardrail_trap_unallocated_columns_being_dealloced) ;  /* 0x0000008400247944 */ /* 0x028fea0003c00000 */
.L_x_83:
[----:B------:R-:W-:Y:S01]  /*4310*/  NOP ;  /* 0x0000000000007918 */ /* 0x000fe20000000000 */
[----:B----4-:R-:W-:Y:S05]  /*4320*/  EXIT ;  /* 0x000000000000794d */ /* 0x010fea0003800000 */
.L_x_56:
[----:B------:R-:W-:-:S09]  /*4330*/  UISETP.NE.OR UP0, UPT, UR17, 0x3, !UP3 ;  /* 0x000000031100788c */ /* 0x000fd2000df05670 */
[----:B------:R-:W-:Y:S05]  /*4340*/  BRA.U UP0, `(.L_x_84) ;  /* 0x0000001100547547 */ /* 0x000fea000b800000 */
[----:B------:R-:W1:Y:S01]  /*4350*/  LDCU UR31, c[0x0][0x370] ;  /* 0x00006e00ff1f77ac */ /* 0x000e620008000800 */
[----:B------:R-:W2:Y:S01]  /*4360*/  LDC.64 R16, c[0x0][0x348] ;  /* 0x0000d200ff107b82 */ /* 0x000ea20000000a00 */
[----:B------:R-:W-:Y:S02]  /*4370*/  HFMA2 R13, -RZ, RZ, 0, 0 ;  /* 0x00000000ff0d7431 */ /* 0x000fe400000001ff */
[----:B------:R-:W-:Y:S01]  /*4380*/  IMAD.MOV.U32 R15, RZ, RZ, 0x1 ;  /* 0x00000001ff0f7424 */ /* 0x000fe200078e00ff */
[----:B------:R-:W1:Y:S01]  /*4390*/  LDCU.128 UR48, c[0x0][0xb10] ;  /* 0x00016200ff3077ac */ /* 0x000e620008000c00 */
[----:B------:R-:W-:Y:S01]  /*43a0*/  IMAD.MOV.U32 R14, RZ, RZ, RZ ;  /* 0x000000ffff0e7224 */ /* 0x000fe200078e00ff */
[----:B------:R-:W-:Y:S01]  /*43b0*/  MOV R7, 0x4000 ;  /* 0x0000400000077802 */ /* 0x000fe20000000f00 */
[----:B------:R-:W3:Y:S01]  /*43c0*/  LDCU UR30, c[0x0][0x374] ;  /* 0x00006e80ff1e77ac */ /* 0x000ee20008000800 */
[----:B------:R-:W4:Y:S01]  /*43d0*/  LDC.64 R2, c[0x0][0x888] ;  /* 0x00022200ff027b82 */ /* 0x000f220000000a00 */
[----:B------:R-:W3:Y:S01]  /*43e0*/  LDCU UR15, c[0x0][0xb0c] ;  /* 0x00016180ff0f77ac */ /* 0x000ee20008000800 */
[----:B------:R-:W2:Y:S06]  /*43f0*/  LDCU UR40, c[0x0][0xb20] ;  /* 0x00016400ff2877ac */ /* 0x000eac0008000800 */
[----:B------:R-:W4:Y:S01]  /*4400*/  LDC.64 R4, c[0x0][0x890] ;  /* 0x00022400ff047b82 */ /* 0x000f220000000a00 */
[----:B------:R-:W2:Y:S01]  /*4410*/  LDCU UR4, c[0x0][0xb30] ;  /* 0x00016600ff0477ac */ /* 0x000ea20008000800 */
[----:B------:R-:W-:Y:S01]  /*4420*/  UMOV UR21, 0x400 ;  /* 0x0000040000157882 */ /* 0x000fe20000000000 */
[----:B-1----:R-:W-:-:S02]  /*4430*/  UIMAD.WIDE.U32 UR6, UR31, UR48, URZ ;  /* 0x000000301f0672a5 */ /* 0x002fc4000f8e00ff */
[----:B---3--:R-:W-:Y:S02]  /*4440*/  UIMAD.WIDE.U32 UR8, UR30, UR51, URZ ;  /* 0x000000331e0872a5 */ /* 0x008fe4000f8e00ff */
[----:B------:R-:W-:Y:S02]  /*4450*/  ULEA UR21, UR47, UR21, 0x18 ;  /* 0x000000152f157291 */ /* 0x000fe4000f8ec0ff */
[----:B------:R-:W-:Y:S02]  /*4460*/  UPLOP3.LUT UP3, UPT, UPT, UPT, UPT, 0x40, 0x4 ;  /* 0x000000000004789c */ /* 0x000fe40003f6e870 */
[----:B------:R-:W-:Y:S01]  /*4470*/  UIADD3 UR37, UPT, UPT, UR21, 0x68, URZ ;  /* 0x0000006815257890 */ /* 0x000fe2000fffe0ff */
[----:B------:R-:W-:Y:S01]  /*4480*/  UMOV UR6, UR7 ;  /* 0x0000000700067c82 */ /* 0x000fe20008000000 */
[----:B------:R-:W-:Y:S01]  /*4490*/  UMOV UR38, UR9 ;  /* 0x0000000900267c82 */ /* 0x000fe20008000000 */
[----:B------:R-:W-:Y:S02]  /*44a0*/  UISETP.GE.AND UP0, UPT, UR42, 0x1, UPT ;  /* 0x000000012a00788c */ /* 0x000fe4000bf06270 */
[----:B------:R-:W-:Y:S01]  /*44b0*/  UISETP.NE.AND UP4, UPT, UR42, 0x1, UPT ;  /* 0x000000012a00788c */ /* 0x000fe2000bf85270 */
[----:B------:R-:W1:Y:S01]  /*44c0*/  LDCU.64 UR22, c[0x0][0xb28] ;  /* 0x00016500ff1677ac */ /* 0x000e620008000a00 */
[----:B------:R-:W-:-:S02]  /*44d0*/  UISETP.NE.AND UP6, UPT, UR15, 0x1, UPT ;  /* 0x000000010f00788c */ /* 0x000fc4000bfc5270 */
[----:B------:R-:W-:Y:S02]  /*44e0*/  UISETP.NE.AND UP5, UPT, UR50, 0x1, UPT ;  /* 0x000000013200788c */ /* 0x000fe4000bfa5270 */
[----:B------:R-:W-:Y:S02]  /*44f0*/  UIADD3 UR33, UPT, UPT, UR21, 0x50, URZ ;  /* 0x0000005015217890 */ /* 0x000fe4000fffe0ff */
[----:B------:R-:W-:Y:S02]  /*4500*/  UIADD3 UR25, UPT, UPT, UR21, 0x58, URZ ;  /* 0x0000005815197890 */ /* 0x000fe4000fffe0ff */
[----:B------:R-:W-:Y:S02]  /*4510*/  UIADD3 UR17, UPT, UPT, UR21, 0x60, URZ ;  /* 0x0000006015117890 */ /* 0x000fe4000fffe0ff */
[----:B------:R-:W-:Y:S02]  /*4520*/  UPRMT UR37, UR47, 0x654, UR37 ;  /* 0x000006542f257896 */ /* 0x000fe40008000025 */
[----:B------:R-:W-:-:S02]  /*4530*/  USHF.R.U32.HI UR39, URZ, UR49, UR6 ;  /* 0x00000031ff277299 */ /* 0x000fc40008011606 */
[----:B--2---:R-:W-:Y:S02]  /*4540*/  USHF.R.U32.HI UR38, URZ, UR40, UR38 ;  /* 0x00000028ff267299 */ /* 0x004fe40008011626 */
[----:B------:R-:W-:-:S11]  /*4550*/  UISETP.NE.AND UP2, UPT, UR4, 0x1, UPT ;  /* 0x000000010400788c */ /* 0x000fd6000bf45270 */
.L_x_95:
[C---:B------:R-:W-:Y:S02]  /*4560*/  LEA R12, R14.reuse, UR21, 0x3 ;  /* 0x000000150e0c7c11 */ /* 0x040fe4000f8e18ff */
[----:B------:R-:W-:Y:S02]  /*4570*/  SHF.L.U32 R9, R13, 0x1f, RZ ;  /* 0x0000001f0d097819 */ /* 0x000fe400000006ff */
[----:B------:R-:W-:Y:S02]  /*4580*/  LEA R10, R14, UR21, 0x4 ;  /* 0x000000150e0a7c11 */ /* 0x000fe4000f8e20ff */
[----:B--2---:R-:W2:Y:S02]  /*4590*/  SYNCS.PHASECHK.TRANS64.TRYWAIT P0, [R12+URZ+0xa0], R9 ;  /* 0x0000a0090c0075a7 */ /* 0x004ea400080011ff */
[----:B--2---:R-:W-:Y:S05]  /*45a0*/  @!P0 BRA `(.L_x_85) ;  /* 0x0000007c00148947 */ /* 0x004fea0003800000 */
.L_x_176:
[----:B--2---:R-:W2:Y:S01]  /*45b0*/  LDS.128 R8, [R10+0x110] ;  /* 0x000110000a087984 */ /* 0x004ea20000000c00 */
[----:B------:R-:W-:Y:S01]  /*45c0*/  UISETP.GE.AND UP0, UPT, UR42, 0x1, UPT ;  /* 0x000000012a00788c */ /* 0x000fe2000bf06270 */
[----:B------:R-:W-:Y:S01]  /*45d0*/  @!PT LDS RZ, [RZ] ;  /* 0x00000000fffff984 */ /* 0x000fe20000000800 */
[----:B------:R-:W-:Y:S01]  /*45e0*/  @!PT LDS RZ, [RZ] ;  /* 0x00000000fffff984 */ /* 0x000fe20000000800 */
[----:B------:R-:W-:Y:S01]  /*45f0*/  @!PT LDS RZ, [RZ] ;  /* 0x00000000fffff984 */ /* 0x000fe20000000800 */
[----:B------:R-:W-:Y:S01]  /*4600*/  @!PT LDS RZ, [RZ] ;  /* 0x00000000fffff984 */ /* 0x000fe20000000800 */
[----:B------:R3:W-:Y:S06]  /*4610*/  MEMBAR.ALL.CTA ;  /* 0x0000000000007992 */ /* 0x0007ec0000008000 */
[----:B---3--:R-:W3:Y:S01]  /*4620*/  FENCE.VIEW.ASYNC.S ;  /* 0x00000000000073c6 */ /* 0x008ee20000000000 */
[----:B--2---:R-:W-:Y:S11]  /*4630*/  LOP3.LUT P0, RZ, R10, 0x1, RZ, 0xc0, !PT ;  /* 0x000000010aff7812 */ /* 0x004ff6000780c0ff */
[----:B------:R-:W-:Y:S02]  /*4640*/  @!UPT UIADD3 URZ, UPT, UPT, URZ, URZ, URZ ;  /* 0x000000fffffff290 */ /* 0x000fe4000fffe0ff */
[----:B---3--:R-:W-:Y:S01]  /*4650*/  VOTEU.ANY UP1, P0 ;  /* 0x0000000000ff7886 */ /* 0x008fe20000020100 */
[----:B------:R-:W-:Y:S11]  /*4660*/  PLOP3.LUT P0, PT, PT, PT, UP1, 0x80, 0x8 ;  /* 0x000000000008781c */ /* 0x000ff60003f0f018 */
[----:B------:R-:W-:Y:S02]  /*4670*/  @!UPT UIADD3 URZ, UPT, UPT, URZ, URZ, URZ ;  /* 0x000000fffffff290 */ /* 0x000fe4000fffe0ff */
[----:B------:R-:W-:Y:S02]  /*4680*/  @P0 SHF.R.U32.HI R0, RZ, 0x10, R9 ;  /* 0x00000010ff000819 */ /* 0x000fe40000011609 */
[----:B------:R-:W-:Y:S02]  /*4690*/  @P0 MOV R6, R8 ;  /* 0x0000000800060202 */ /* 0x000fe40000000f00 */
[----:B------:R-:W-:Y:S01]  /*46a0*/  @P0 R2UR UR4, R0 ;  /* 0x00000000000402ca */ /* 0x000fe200000e0000 */
[----:B------:R-:W-:Y:S01]  /*46b0*/  VIADD R0, R12, 0xb0 ;  /* 0x000000b00c007836 */ /* 0x000fe20000000000 */
[----:B------:R-:W-:Y:S02]  /*46c0*/  @P0 LOP3.LUT R8, R9, 0xffff, RZ, 0xc0, !PT ;  /* 0x0000ffff09080812 */ /* 0x000fe400078ec0ff */
[----:B------:R-:W-:Y:S02]  /*46d0*/  @P0 R2UR UR6, R6 ;  /* 0x00000000060602ca */ /* 0x000fe400000e0000 */
[----:B------:R-:W-:Y:S02]  /*46e0*/  PRMT R0, RZ, 0x654, R0 ;  /* 0x00000654ff007816 */ /* 0x000fe40000000000 */
[----:B------:R-:W-:Y:S02]  /*46f0*/  @P0 R2UR UR5, R8 ;  /* 0x00000000080502ca */ /* 0x000fe400000e0000 */
[----:B------:R2:W-:Y:S03]  /*4700*/  SYNCS.ARRIVE.TRANS64.RED.A1T0 RZ, [R0+URZ], RZ ;  /* 0x000000ff00ff79a7 */ /* 0x0005e600081004ff */
[----:B------:R-:W-:Y:S04]  /*4710*/  @UP1 UMOV UR29, UR4 ;  /* 0x00000004001d1c82 */ /* 0x000fe80008000000 */
[----:B------:R-:W-:Y:S04]  /*4720*/  @UP1 UMOV UR14, UR6 ;  /* 0x00000006000e1c82 */ /* 0x000fe80008000000 */
[----:B------:R-:W-:Y:S01]  /*4730*/  @UP1 UMOV UR13, UR5 ;  /* 0x00000005000d1c82 */ /* 0x000fe20008000000 */
[----:B------:R-:W-:Y:S05]  /*4740*/  BRA.U !UP0, `(.L_x_86) ;  /* 0x0000000108a47547 */ /* 0x000fea000b800000 */
[----:B------:R-:W-:Y:S02]  /*4750*/  UIMAD.WIDE.U32 UR18, UR13, UR51, URZ ;  /* 0x000000330d1272a5 */ /* 0x000fe4000f8e00ff */
[----:B------:R-:W-:Y:S02]  /*4760*/  UIMAD.WIDE.U32 UR26, UR14, UR48, URZ ;  /* 0x000000300e1a72a5 */ /* 0x000fe4000f8e00ff */
[----:B------:R-:W-:Y:S02]  /*4770*/  USEL UR4, UR30, UR38, !UP5 ;  /* 0x000000261e047287 */ /* 0x000fe4000e800000 */
[----:B------:R-:W-:Y:S02]  /*4780*/  USEL UR7, UR31, UR39, !UP6 ;  /* 0x000000271f077287 */ /* 0x000fe4000f000000 */
[----:B-1----:R-:W-:Y:S02]  /*4790*/  UIMAD.WIDE.U32 UR8, UR4, UR22, URZ ;  /* 0x00000016040872a5 */ /* 0x002fe4000f8e00ff */
[----:B------:R-:W-:Y:S01]  /*47a0*/  UIMAD.WIDE.U32 UR10, UR7, UR22, URZ ;  /* 0x00000016070a72a5 */ /* 0x000fe2000f8e00ff */
[----:B------:R-:W-:Y:S02]  /*47b0*/  UMOV UR5, UR19 ;  /* 0x0000001300057c82 */ /* 0x000fe40008000000 */
[----:B------:R-:W-:Y:S03]  /*47c0*/  USHF.R.U32.HI UR6, URZ, UR40, UR5 ;  /* 0x00000028ff067299 */ /* 0x000fe60008011605 */
[----:B------:R-:W-:Y:S01]  /*47d0*/  UMOV UR5, UR27 ;  /* 0x0000001b00057c82 */ /* 0x000fe20008000000 */
[----:B------:R-:W-:Y:S02]  /*47e0*/  USEL UR6, UR13, UR6, !UP5 ;  /* 0x000000060d067287 */ /* 0x000fe4000e800000 */
[----:B------:R-:W-:Y:S03]  /*47f0*/  USHF.R.U32.HI UR12, URZ, UR49, UR5 ;  /* 0x00000031ff0c7299 */ /* 0x000fe60008011605 */
[----:B------:R-:W-:Y:S02]  /*4800*/  UMOV UR5, UR9 ;  /* 0x0000000900057c82 */ /* 0x000fe40008000000 */
[----:B------:R-:W-:Y:S03]  /*4810*/  @UP4 USHF.R.U32.HI UR4, URZ, UR23, UR5 ;  /* 0x00000017ff044299 */ /* 0x000fe60008011605 */
[----:B------:R-:W-:Y:S01]  /*4820*/  UMOV UR5, UR11 ;  /* 0x0000000b00057c82 */ /* 0x000fe20008000000 */
[----:B------:R-:W-:Y:S02]  /*4830*/  UIMAD UR4, UR42, UR4, URZ ;  /* 0x000000042a0472a4 */ /* 0x000fe4000f8e02ff */
[----:B------:R-:W-:Y:S02]  /*4840*/  @UP4 USHF.R.U32.HI UR7, URZ, UR23, UR5 ;  /* 0x00000017ff074299 */ /* 0x000fe40008011605 */
[----:B------:R-:W-:Y:S02]  /*4850*/  UIMAD.WIDE.U32 UR10, UR6, UR22, URZ ;  /* 0x00000016060a72a5 */ /* 0x000fe4000f8e00ff */
[----:B------:R-:W-:Y:S02]  /*4860*/  USEL UR5, UR14, UR12, !UP6 ;  /* 0x0000000c0e057287 */ /* 0x000fe4000f000000 */
[----:B------:R-:W-:Y:S02]  /*4870*/  UIMAD UR8, UR42, UR7, URZ ;  /* 0x000000072a0872a4 */ /* 0x000fe4000f8e02ff */
[----:B------:R-:W-:Y:S03]  /*4880*/  UISETP.GE.AND UP0, UPT, UR6, UR4, UPT ;  /* 0x000000040600728c */ /* 0x000fe6000bf06270 */
[----:B------:R-:W-:Y:S01]  /*4890*/  UMOV UR4, UR11 ;  /* 0x0000000b00047c82 */ /* 0x000fe20008000000 */
[----:B------:R-:W-:Y:S02]  /*48a0*/  UISETP.GE.OR UP0, UPT, UR5, UR8, UP0 ;  /* 0x000000080500728c */ /* 0x000fe40008706670 */
[----:B------:R-:W-:Y:S02]  /*48b0*/  USHF.R.U32.HI UR4, URZ, UR23, UR4 ;  /* 0x00000017ff047299 */ /* 0x000fe40008011604 */
[----:B------:R-:W-:Y:S02]  /*48c0*/  UIMAD.WIDE.U32 UR8, UR5, UR22, URZ ;  /* 0x00000016050872a5 */ /* 0x000fe4000f8e00ff */
[----:B------:R-:W-:Y:S04]  /*48d0*/  USEL UR10, UR6, UR4, !UP4 ;  /* 0x00000004060a7287 */ /* 0x000fe8000e000000 */
[----:B------:R-:W-:Y:S01]  /*48e0*/  UIADD3 UR11, UPT, UPT, -UR10, URZ, URZ ;  /* 0x000000ff0a0b7290 */ /* 0x000fe2000fffe1ff */
[----:B------:R-:W-:Y:S02]  /*48f0*/  @!UP0 UMOV UR4, UR9 ;  /* 0x0000000900048c82 */ /* 0x000fe40008000000 */
[----:B------:R-:W-:Y:S02]  /*4900*/  @!UP0 USHF.R.U32.HI UR4, URZ, UR23, UR4 ;  /* 0x00000017ff048299 */ /* 0x000fe40008011604 */
[----:B------:R-:W-:Y:S02]  /*4910*/  UIMAD UR8, UR42, UR11, UR6 ;  /* 0x0000000b2a0872a4 */ /* 0x000fe4000f8e0206 */
[----:B------:R-:W-:Y:S04]  /*4920*/  @!UP0 USEL UR4, UR5, UR4, !UP4 ;  /* 0x0000000405048287 */ /* 0x000fe8000e000000 */
[----:B------:R-:W-:Y:S02]  /*4930*/  @!UP0 UIMAD UR8, UR7, UR8, UR4 ;  /* 0x00000008070882a4 */ /* 0x000fe4000f8e0204 */
[----:B------:R-:W-:Y:S02]  /*4940*/  @!UP0 UIADD3 UR9, UPT, UPT, UR10, -UR4, URZ ;  /* 0x800000040a098290 */ /* 0x000fe4000fffe0ff */
[----:B------:R-:W-:Y:S02]  /*4950*/  UIADD3 UR4, UPT, UPT, -UR5, URZ, URZ ;  /* 0x000000ff05047290 */ /* 0x000fe4000fffe1ff */
[----:B------:R-:W-:Y:S02]  /*4960*/  UIADD3 UR7, UPT, UPT, -UR6, URZ, URZ ;  /* 0x000000ff06077290 */ /* 0x000fe4000fffe1ff */
[----:B------:R-:W-:Y:S02]  /*4970*/  @!UP0 UIMAD UR6, UR9, UR42, UR5 ;  /* 0x0000002a090682a4 */ /* 0x000fe4000f8e0205 */
[----:B------:R-:W-:Y:S02]  /*4980*/  UIMAD UR14, UR15, UR4, UR14 ;  /* 0x000000040f0e72a4 */ /* 0x000fe4000f8e020e */
[----:B------:R-:W-:Y:S01]  /*4990*/  UIMAD UR13, UR50, UR7, UR13 ;  /* 0x00000007320d72a4 */ /* 0x000fe2000f8e020d */
[----:B------:R-:W-:Y:S02]  /*49a0*/  @!UP0 UMOV UR5, UR8 ;  /* 0x0000000800058c82 */ /* 0x000fe40008000000 */
[----:B------:R-:W-:Y:S02]  /*49b0*/  UIMAD UR14, UR5, UR15, UR14 ;  /* 0x0000000f050e72a4 */ /* 0x000fe4000f8e020e */
[----:B------:R-:W-:Y:S11]  /*49c0*/  UIMAD UR13, UR6, UR50, UR13 ;  /* 0x00000032060d72a4 */ /* 0x000ff6000f8e020d */
[----:B------:R-:W-:Y:S01]  /*49d0*/  @!UPT UIADD3 URZ, UPT, UPT, URZ, URZ, URZ ;  /* 0x000000fffffff290 */ /* 0x000fe2000fffe0ff */
.L_x_86:
[----:B------:R-:W3:Y:S01]  /*49e0*/  @!UP2 LDCU.128 UR8, c[0x0][0xb10] ;  /* 0x00016200ff08a7ac */ /* 0x000ee20008000c00 */
[C---:B----4-:R-:W-:Y:S02]  /*49f0*/  ISETP.NE.U32.AND P1, PT, R4.reuse, RZ, PT ;  /* 0x000000ff0400720c */ /* 0x050fe40003f25070 */
[----:B------:R-:W-:Y:S02]  /*4a00*/  ISETP.NE.U32.AND P0, PT, R4, RZ, PT ;  /* 0x000000ff0400720c */ /* 0x000fe40003f05070 */
[C---:B------:R-:W-:Y:S02]  /*4a10*/  ISETP.NE.AND.EX P1, PT, R5.reuse, RZ, PT, P1 ;  /* 0x000000ff0500720c */ /* 0x040fe40003f25310 */
[----:B------:R-:W-:Y:S01]  /*4a20*/  ISETP.NE.AND.EX P0, PT, R5, RZ, PT, P0 ;  /* 0x000000ff0500720c */ /* 0x000fe20003f05300 */
[----:B------:R-:W4:Y:S01]  /*4a30*/  @!UP2 LDCU UR5, c[0x0][0xb0c] ;  /* 0x00016180ff05a7ac */ /* 0x000f220008000800 */
[----:B------:R-:W-:Y:S01]  /*4a40*/  SHF.L.U32 R9, R15, 0x1f, RZ ;  /* 0x0000001f0f097819 */ /* 0x000fe200000006ff */
[----:B------:R-:W-:Y:S02]  /*4a50*/  USHF.L.U32 UR35, UR16, 0x7, URZ ;  /* 0x0000000710237899 */ /* 0x000fe400080006ff */
[----:B------:R-:W-:Y:S02]  /*4a60*/  USHF.L.U32 UR34, UR20, 0x8, URZ ;  /* 0x0000000814227899 */ /* 0x000fe400080006ff */
[----:B---3--:R-:W-:Y:S07]  /*4a70*/  UIMAD.WIDE.U32 UR6, UR14, UR8, URZ ;  /* 0x000000080e0672a5 */ /* 0x008fee000f8e00ff */
[----:B------:R-:W-:Y:S01]  /*4a80*/  @!UP2 UMOV UR4, UR7 ;  /* 0x000000070004ac82 */ /* 0x000fe20008000000 */
[----:B----4-:R-:W-:Y:S02]  /*4a90*/  @!UP2 UISETP.NE.AND UP0, UPT, UR5, 0x1, UPT ;  /* 0x000000010500a88c */ /* 0x010fe4000bf05270 */
[----:B------:R-:W-:Y:S02]  /*4aa0*/  @!UP2 USHF.R.U32.HI UR4, URZ, UR9, UR4 ;  /* 0x00000009ff04a299 */ /* 0x000fe40008011604 */
[----:B------:R-:W-:Y:S02]  /*4ab0*/  UIMAD.WIDE.U32 UR6, UR13, UR11, URZ ;  /* 0x0000000b0d0672a5 */ /* 0x000fe4000f8e00ff */
[----:B------:R-:W-:Y:S02]  /*4ac0*/  @!UP2 USEL UR8, UR14, UR4, !UP0 ;  /* 0x000000040e08a287 */ /* 0x000fe4000c000000 */
[----:B------:R-:W-:Y:S03]  /*4ad0*/  @!UP2 UISETP.NE.AND UP0, UPT, UR10, 0x1, UPT ;  /* 0x000000010a00a88c */ /* 0x000fe6000bf05270 */
[----:B------:R-:W-:Y:S02]  /*4ae0*/  @!UP2 UMOV UR6, UR7 ;  /* 0x000000070006ac82 */ /* 0x000fe40008000000 */
[----:B------:R-:W3:Y:S02]  /*4af0*/  @!UP2 LDCU UR4, c[0x0][0xb20] ;  /* 0x00016400ff04a7ac */ /* 0x000ee40008000800 */
[----:B---3--:R-:W-:Y:S04]  /*4b00*/  @!UP2 USHF.R.U32.HI UR6, URZ, UR4, UR6 ;  /* 0x00000004ff06a299 */ /* 0x008fe80008011606 */
[----:B------:R-:W-:Y:S04]  /*4b10*/  @!UP2 USEL UR6, UR13, UR6, !UP0 ;  /* 0x000000060d06a287 */ /* 0x000fe8000c000000 */
[----:B------:R-:W-:Y:S02]  /*4b20*/  @!UP2 UIADD3 UR4, UPT, UPT, -UR8, UR6, URZ ;  /* 0x000000060804a290 */ /* 0x000fe4000fffe1ff */
[----:B------:R-:W-:Y:S02]  /*4b30*/  @!UP2 UIADD3 UR6, UPT, UPT, UR8, -UR6, URZ ;  /* 0x800000060806a290 */ /* 0x000fe4000fffe0ff */
[----:B------:R-:W-:Y:S02]  /*4b40*/  @!UP2 UIMAD UR14, UR4, UR5, UR14 ;  /* 0x00000005040ea2a4 */ /* 0x000fe4000f8e020e */
[----:B------:R-:W-:Y:S01]  /*4b50*/  @!UP2 UIMAD UR13, UR6, UR10, UR13 ;  /* 0x0000000a060da2a4 */ /* 0x000fe2000f8e020d */
[----:B------:R-:W-:Y:S11]  /*4b60*/  BRA.U UP3, `(.L_x_87) ;  /* 0x0000000103107547 */ /* 0x000ff6000b800000 */
[----:B--2---:R-:W-:Y:S04]  /*4b70*/  MOV R0, UR41 ;  /* 0x0000002900007c02 */ /* 0x004fe80008000f00 */
[----:B------:R-:W-:Y:S04]  /*4b80*/  SHF.L.U32 R11, R0, 0x1f, RZ ;  /* 0x0000001f000b7819 */ /* 0x000fe800000006ff */
[----:B------:R-:W2:Y:S02]  /*4b90*/  SYNCS.PHASECHK.TRANS64.TRYWAIT P2, [UR21+0x98], R11 ;  /* 0x0000980bff0075a7 */ /* 0x000ea40008041115 */
[----:B--2---:R-:W-:Y:S05]  /*4ba0*/  @!P2 BRA `(.L_x_88) ;  /* 0x0000007400a8a947 */ /* 0x004fea0003800000 */
.L_x_87:
[----:B------:R-:W-:Y:S05]  /*4bb0*/  @!P1 BRA `(.L_x_89) ;  /* 0x0000000000309947 */ /* 0x000fea0003800000 */
[----:B------:R-:W-:Y:S01]  /*4bc0*/  ISETP.NE.U32.AND P1, PT, R2, RZ, PT ;  /* 0x000000ff0200720c */ /* 0x000fe20003f25070 */
[----:B------:R-:W3:Y:S01]  /*4bd0*/  LDCU.64 UR4, c[0x0][0x358] ;  /* 0x00006b00ff0477ac */ /* 0x000ee20008000a00 */
[----:B------:R-:W-:Y:S02]  /*4be0*/  IMAD.MOV.U32 R146, RZ, RZ, 0x1 ;  /* 0x00000001ff927424 */ /* 0x000fe400078e00ff */
[----:B------:R-:W-:Y:S11]  /*4bf0*/  ISETP.NE.AND.EX P1, PT, R3, RZ, PT, P1 ;  /* 0x000000ff0300720c */ /* 0x000ff60003f25310 */
[----:B------:R-:W-:Y:S02]  /*4c00*/  @!UPT UIADD3 URZ, UPT, UPT, URZ, URZ, URZ ;  /* 0x000000fffffff290 */ /* 0x000fe4000fffe0ff */
[----:B--2---:R-:W2:Y:S01]  /*4c10*/  @P1 LDC.64 R10, c[0x0][0x888] ;  /* 0x00022200ff0a1b82 */ /* 0x004ea20000000a00 */
[----:B------:R-:W-:Y:S04]  /*4c20*/  @P1 IMAD R0, R4, UR36, RZ ;  /* 0x0000002404001c24 */ /* 0x000fe8000f8e02ff */
[----:B--2---:R-:W-:Y:S04]  /*4c30*/  @P1 IMAD.WIDE R10, R0, 0x4, R10 ;  /* 0x00000004000a1825 */ /* 0x004fe800078e020a */
[----:B------:R-:W-:Y:S01]  /*4c40*/  HFMA2 R0, -RZ, RZ, 0, 5.9604644775390625e-08 ;  /* 0x00000001ff007431 */ /* 0x000fe200000001ff */
[----:B---3-5:R3:W5:Y:S04]  /*4c50*/  @P1 LDG.E R73, desc[UR4][R10.64] ;  /* 0x000000040a491981 */ /* 0x028768000c1e1900 */
[----:B------:R-:W-:Y:S01]  /*4c60*/  @!P1 PRMT R146, R0, 0x7610, R146 ;  /* 0x0000761000929816 */ /* 0x000fe20000000092 */
[----:B---3--:R-:W4:Y:S06]  /*4c70*/  @!P1 LDC R73, c[0x0][0x880] ;  /* 0x00022000ff499b82 */ /* 0x008f2c0000000800 */
.L_x_89:
[----:B----45:R-:W-:Y:S01]  /*4c80*/  @!P0 FSETP.EQ.AND P1, PT, R73, RZ, PT ;  /* 0x000000ff4900820b */ /* 0x030fe20003f22000 */
[----:B------:R-:W-:Y:S01]  /*4c90*/  @!UPT UIADD3 URZ, UPT, UPT, URZ, URZ, URZ ;  /* 0x000000fffffff290 */ /* 0x000fe2000fffe0ff */
[----:B------:R-:W-:Y:S11]  /*4ca0*/  @!P0 BRA `(.L_x_90) ;  /* 0x0000000000188947 */ /* 0x000ff60003800000 */
[----:B------:R-:W-:Y:S02]  /*4cb0*/  LOP3.LUT P0, RZ, R146, 0xff, RZ, 0xc0, !PT ;  /* 0x000000ff92ff7812 */ /* 0x000fe4000780c0ff */
[----:B------:R-:W-:Y:S04]  /*4cc0*/  ISETP.NE.U32.AND P1, PT, R2, RZ, PT ;  /* 0x000000ff0200720c */ /* 0x000fe80003f25070 */
[----:B------:R-:W-:Y:S04]  /*4cd0*/  ISETP.NE.AND.EX P1, PT, R3, RZ, PT, P1 ;  /* 0x000000ff0300720c */ /* 0x000fe80003f25310 */
[----:B------:R-:W-:Y:S03]  /*4ce0*/  PLOP3.LUT P1, PT, P1, PT, PT, 0x8, 0x80 ;  /* 0x000000000080781c */ /* 0x000fe60000f2e170 */
[----:B------:R-:W-:Y:S11]  /*4cf0*/  @P0 FSETP.EQ.AND P1, PT, R73, RZ, PT ;  /* 0x000000ff4900020b */ /* 0x000ff60003f22000 */
[----:B------:R-:W-:Y:S02]  /*4d00*/  @!UPT UIADD3 URZ, UPT, UPT, URZ, URZ, URZ ;  /* 0x000000fffffff290 */ /* 0x000fe4000fffe0ff */
.L_x_90:
[----:B------:R-:W3:Y:S01]  /*4d10*/  SYNCS.PHASECHK.TRANS64.TRYWAIT P2, [UR21+0x70], R9 ;  /* 0x00007009ff0075a7 */ /* 0x000ee20008041115 */
[----:B------:R-:W-:Y:S04]  /*4d20*/  ELECT P0, URZ, PT ;  /* 0x0000000000ff782f */ /* 0x000fe80003800000 */
[----:B------:R-:W-:Y:S11]  /*4d30*/  PLOP3.LUT P1, PT, P1, P0, PT, 0xf2, 0x2f ;  /* 0x00000000002f781c */ /* 0x000ff60000f21e72 */
[----:B------:R-:W-:Y:S02]  /*4d40*/  @!UPT UIADD3 URZ, UPT, UPT, URZ, URZ, URZ ;  /* 0x000000fffffff290 */ /* 0x000fe4000fffe0ff */
[----:B------:R-:W-:Y:S05]  /*4d50*/  @!P1 IADD3 R8, P0, PT, R16, 0x580, RZ ;  /* 0x0000058010089810 */ /* 0x000fea0007f1e0ff */
[----:B------:R-:W-:Y:S01]  /*4d60*/  @!P1 IMAD.X R6, RZ, RZ, R17, P0 ;  /* 0x000000ffff069224 */ /* 0x000fe200000e0611 */
[----:B---3--:R-:W-:Y:S07]  /*4d70*/  @!P2 BRA `(.L_x_91) ;  /* 0x00000074004ca947 */ /* 0x008fee0003800000 */
.L_x_179:
[----:B------:R-:W-:Y:S01]  /*4d80*/  @!P1 R2UR UR5, R8 ;  /* 0x00000000080592ca */ /* 0x000fe200000e0000 */
[----:B------:R-:W-:Y:S01]  /*4d90*/  VOTEU.ALL UP0, P1 ;  /* 0x0000000000ff7886 */ /* 0x000fe20000800000 */
[----:B------:R-:W-:Y:S01]  /*4da0*/  @!P1 R2UR UR4, R6 ;  /* 0x00000000060492ca */ /* 0x000fe200000e0000 */
[----:B--2---:R-:W-:Y:S01]  /*4db0*/  @!P1 IMAD.MOV.U32 R0, RZ, RZ, 0x4000 ;  /* 0x00004000ff009424 */ /* 0x004fe200078e00ff */
[----:B------:R-:W-:Y:S01]  /*4dc0*/  UMOV UR8, 0x0 ;  /* 0x0000000000087882 */ /* 0x000fe20000000000 */
[----:B------:R-:W-:Y:S01]  /*4dd0*/  UMOV UR9, 0x10000000 ;  /* 0x1000000000097882 */ /* 0x000fe20000000000 */
[----:B------:R-:W-:Y:S01]  /*4de0*/  @!UP0 UIADD3 UR32, UPT, UPT, UR21, 0x400, URZ ;  /* 0x0000040015208890 */ /* 0x000fe2000fffe0ff */
[----:B------:R-:W-:Y:S01]  /*4df0*/  @!P1 IADD3 R8, P0, PT, R16, 0x580, RZ ;  /* 0x0000058010089810 */ /* 0x000fe20007f1e0ff */
[----:B------:R-:W-:Y:S01]  /*4e00*/  VOTEU.ALL UP0, P1 ;  /* 0x0000000000ff7886 */ /* 0x000fe20000800000 */
[----:B------:R-:W-:Y:S03]  /*4e10*/  UPRMT UR6, UR47, 0x654, UR33 ;  /* 0x000006542f067896 */ /* 0x000fe60008000021 */
[----:B------:R-:W-:Y:S02]  /*4e20*/  @!P1 IMAD.X R6, RZ, RZ, R17, P0 ;  /* 0x000000ffff069224 */ /* 0x000fe400000e0611 */
[----:B------:R-:W-:Y:S02]  /*4e30*/  IMAD.U32 R10, RZ, RZ, UR5 ;  /* 0x00000005ff0a7e24 */ /* 0x000fe4000f8e00ff */
[----:B------:R-:W-:Y:S03]  /*4e40*/  IMAD.U32 R11, RZ, RZ, UR4 ;  /* 0x00000004ff0b7e24 */ /* 0x000fe6000f8e00ff */
[----:B------:R-:W-:Y:S02]  /*4e50*/  @!P1 R2UR UR4, R10 ;  /* 0x000000000a0492ca */ /* 0x000fe400000e0000 */
[----:B------:R-:W-:Y:S11]  /*4e60*/  @!P1 R2UR UR5, R11 ;  /* 0x000000000b0592ca */ /* 0x000ff600000e0000 */
[----:B------:R-:W-:Y:S02]  /*4e70*/  @!UPT UIADD3 URZ, UPT, UPT, URZ, URZ, URZ ;  /* 0x000000fffffff290 */ /* 0x000fe4000fffe0ff */
[----:B------:R2:W-:Y:S01]  /*4e80*/  @!UP0 UTMALDG.3D [UR32], [UR4], desc[UR8] ;  /* 0x00000820040085b4 */ /* 0x0005e20008011000 */
[----:B------:R2:W-:Y:S01]  /*4e90*/  @!P1 SYNCS.ARRIVE.TRANS64.RED.A0TR RZ, [UR21+0x50], R0 ;  /* 0x00005000ffff99a7 */ /* 0x0005e20008300415 */
[----:B------:R-:W-:Y:S01]  /*4ea0*/  SYNCS.ARRIVE.TRANS64.RED.A1T0 RZ, [UR6], RZ ;  /* 0x000000ffffff79a7 */ /* 0x000fe20008100406 */
[----:B------:R-:W3:Y:S02]  /*4eb0*/  SYNCS.PHASECHK.TRANS64.TRYWAIT P2, [UR21+0x78], R9 ;  /* 0x00007809ff0075a7 */ /* 0x000ee40008041115 */
[----:B--23--:R-:W-:Y:S05]  /*4ec0*/  @!P2 BRA `(.L_x_92) ;  /* 0x000000740010a947 */ /* 0x00cfea0003800000 */
.L_x_181:
        /* <DEDUP_REMOVED lines=8> */
[----:B------:R-:W-:Y:S01]  /*4f50*/  @!UP0 UIADD3 UR24, UPT, UPT, UR21, 0x4400, URZ ;  /* 0x0000440015188890 */ /* 0x000fe2000fffe0ff */
[----:B------:R-:W-:Y:S01]  /*4f60*/  VOTEU.ALL UP0, P1 ;  /* 0x0000000000ff7886 */ /* 0x000fe20000800000 */
[----:B------:R-:W-:Y:S01]  /*4f70*/  UMOV UR27, UR35 ;  /* 0x00000023001b7c82 */ /* 0x000fe20008000000 */
[----:B------:R-:W-:Y:S02]  /*4f80*/  UMOV UR28, UR36 ;  /* 0x00000024001c7c82 */ /* 0x000fe40008000000 */
[----:B------:R-:W-:Y:S01]  /*4f90*/  IMAD.U32 R10, RZ, RZ, UR5 ;  /* 0x00000005ff0a7e24 */ /* 0x000fe2000f8e00ff */
[----:B------:R-:W-:Y:S01]  /*4fa0*/  UPRMT UR6, UR47, 0x654, UR25 ;  /* 0x000006542f067896 */ /* 0x000fe20008000019 */
[----:B------:R-:W-:Y:S02]  /*4fb0*/  IMAD.U32 R11, RZ, RZ, UR4 ;  /* 0x00000004ff0b7e24 */ /* 0x000fe4000f8e00ff */
[----:B------:R-:W-:Y:S01]  /*4fc0*/  @!P1 IMAD.X R6, RZ, RZ, R17, P0 ;  /* 0x000000ffff069224 */ /* 0x000fe200000e0611 */
        /* <DEDUP_REMOVED lines=8> */
.L_x_183:
[----:B------:R-:W-:Y:S01]  /*5050*/  @!P1 R2UR UR5, R8 ;  /* 0x00000000080592ca */ /* 0x000fe200000e0000 */
[----:B------:R-:W-:Y:S01]  /*5060*/  VOTEU.ALL UP0, P1 ;  /* 0x0000000000ff7886 */ /* 0x000fe20000800000 */
[----:B------:R-:W-:Y:S01]  /*5070*/  @!P1 R2UR UR4, R6 ;  /* 0x00000000060492ca */ /* 0x000fe200000e0000 */
[----:B--2---:R-:W-:Y:S01]  /*5080*/  @!P1 IMAD.MOV.U32 R0, RZ, RZ, 0x4000 ;  /* 0x00004000ff009424 */ /* 0x004fe200078e00ff */
[----:B------:R-:W-:Y:S01]  /*5090*/  UMOV UR8, 0x0 ;  /* 0x0000000000087882 */ /* 0x000fe20000000000 */
[----:B------:R-:W-:Y:S01]  /*50a0*/  UMOV UR9, 0x10000000 ;  /* 0x1000000000097882 */ /* 0x000fe20000000000 */
[----:B------:R-:W-:Y:S01]  /*50b0*/  @!UP0 UIADD3 UR18, UPT, UPT, UR34, 0x80, URZ ;  /* 0x0000008022128890 */ /* 0x000fe2000fffe0ff */
[----:B------:R-:W-:Y:S01]  /*50c0*/  VIADD R14, R14, 0x1 ;  /* 0x000000010e0e7836 */ /* 0x000fe20000000000 */
[----:B------:R-:W-:Y:S01]  /*50d0*/  @!UP0 UIADD3 UR16, UPT, UPT, UR21, 0x8400, URZ ;  /* 0x0000840015108890 */ /* 0x000fe2000fffe0ff */
[----:B------:R-:W-:Y:S01]  /*50e0*/  VOTEU.ALL UP0, P1 ;  /* 0x0000000000ff7886 */ /* 0x000fe20000800000 */
[----:B------:R-:W-:Y:S01]  /*50f0*/  UMOV UR19, UR35 ;  /* 0x0000002300137c82 */ /* 0x000fe20008000000 */
[----:B------:R-:W-:Y:S02]  /*5100*/  UMOV UR20, UR36 ;  /* 0x0000002400147c82 */ /* 0x000fe40008000000 */
[----:B------:R-:W-:Y:S01]  /*5110*/  IMAD.U32 R10, RZ, RZ, UR5 ;  /* 0x00000005ff0a7e24 */ /* 0x000fe2000f8e00ff */
[----:B------:R-:W-:Y:S01]  /*5120*/  UPRMT UR6, UR47, 0x654, UR17 ;  /* 0x000006542f067896 */ /* 0x000fe20008000011 */
        /* <DEDUP_REMOVED lines=9> */
.L_x_185:
[----:B------:R-:W-:Y:S01]  /*51c0*/  @!P1 IADD3 R6, P0, PT, R16, 0x580, RZ ;  /* 0x0000058010069810 */ /* 0x000fe20007f1e0ff */
[----:B------:R-:W-:Y:S01]  /*51d0*/  VOTEU.ALL UP0, P1 ;  /* 0x0000000000ff7886 */ /* 0x000fe20000800000 */
[----:B------:R-:W-:Y:S01]  /*51e0*/  UMOV UR6, 0x0 ;  /* 0x0000000000067882 */ /* 0x000fe20000000000 */
[----:B------:R-:W-:Y:S01]  /*51f0*/  UMOV UR7, 0x10000000 ;  /* 0x1000000000077882 */ /* 0x000fe20000000000 */
[----:B------:R-:W-:Y:S01]  /*5200*/  @!P1 R2UR UR5, R6 ;  /* 0x00000000060592ca */ /* 0x000fe200000e0000 */
[----:B--2---:R-:W-:Y:S01]  /*5210*/  @!P1 IMAD.X R0, RZ, RZ, R17, P0 ;  /* 0x000000ffff009224 */ /* 0x004fe200000e0611 */
[----:B------:R-:W-:Y:S01]  /*5220*/  @!UP0 UIADD3 UR10, UPT, UPT, UR34, 0xc0, URZ ;  /* 0x000000c0220a8890 */ /* 0x000fe2000fffe0ff */
[----:B------:R-:W-:Y:S01]  /*5230*/  R2UR UR16, R148 ;  /* 0x00000000941072ca */ /* 0x000fe200000e0000 */
[----:B------:R-:W-:Y:S01]  /*5240*/  @!UP0 UIADD3 UR8, UPT, UPT, UR21, 0xc400, URZ ;  /* 0x0000c40015088890 */ /* 0x000fe2000fffe0ff */
[----:B------:R-:W-:Y:S01]  /*5250*/  ISETP.NE.AND P0, PT, R14, 0x2, PT ;  /* 0x000000020e00780c */ /* 0x000fe20003f05270 */
[----:B------:R-:W-:Y:S01]  /*5260*/  @!UP0 UIADD3 UR9, UPT, UPT, UR21, 0x68, URZ ;  /* 0x0000006815098890 */ /* 0x000fe2000fffe0ff */
[----:B------:R-:W-:Y:S01]  /*5270*/  @!P1 R2UR UR4, R0 ;  /* 0x00000000000492ca */ /* 0x000fe200000e0000 */
[----:B------:R-:W-:Y:S01]  /*5280*/  VOTEU.ALL UP0, P1 ;  /* 0x0000000000ff7886 */ /* 0x000fe20000800000 */
[----:B------:R-:W-:Y:S01]  /*5290*/  UMOV UR11, UR35 ;  /* 0x00000023000b7c82 */ /* 0x000fe20008000000 */
[----:B------:R-:W-:Y:S01]  /*52a0*/  UMOV UR12, UR36 ;  /* 0x00000024000c7c82 */ /* 0x000fe20008000000 */
[----:B------:R-:W-:Y:S01]  /*52b0*/  SEL R0, RZ, 0x1, P0 ;  /* 0x00000001ff007807 */ /* 0x000fe20000000000 */
[----:B------:R-:W-:Y:S01]  /*52c0*/  UIADD3 UR20, UPT, UPT, UR13, UR63, URZ ;  /* 0x0000003f0d147290 */ /* 0x000fe2000fffe0ff */
[----:B------:R-:W-:Y:S01]  /*52d0*/  IMAD.U32 R8, RZ, RZ, UR5 ;  /* 0x00000005ff087e24 */ /* 0x000fe2000f8e00ff */
[----:B------:R-:W-:Y:S01]  /*52e0*/  LOP3.LUT R15, R15, 0x1, RZ, 0x3c, !PT ;  /* 0x000000010f0f7812 */ /* 0x000fe200078e3cff */
[----:B------:R-:W-:Y:S01]  /*52f0*/  UPLOP3.LUT UP3, UPT, UPT, UPT, UPT, 0x80, 0x8 ;  /* 0x000000000008789c */ /* 0x000fe20003f6f070 */
[----:B------:R-:W-:Y:S01]  /*5300*/  LOP3.LUT R13, R13, R0, RZ, 0x3c, !PT ;  /* 0x000000000d0d7212 */ /* 0x000fe200078e3cff */
[----:B------:R-:W-:Y:S01]  /*5310*/  UIADD3 UR16, UPT, UPT, UR14, UR16, URZ ;  /* 0x000000100e107290 */ /* 0x000fe2000fffe0ff */
[----:B------:R-:W-:Y:S01]  /*5320*/  SEL R14, R14, RZ, P0 ;  /* 0x000000ff0e0e7207 */ /* 0x000fe20000000000 */
[----:B------:R-:W-:Y:S01]  /*5330*/  UMOV UR36, UR29 ;  /* 0x0000001d00247c82 */ /* 0x000fe20008000000 */
[----:B------:R-:W-:Y:S01]  /*5340*/  IMAD.U32 R9, RZ, RZ, UR4 ;  /* 0x00000004ff097e24 */ /* 0x000fe2000f8e00ff */
[----:B------:R-:W-:Y:S04]  /*5350*/  @!P1 R2UR UR4, R8 ;  /* 0x00000000080492ca */ /* 0x000fe800000e0000 */
[----:B------:R-:W-:Y:S11]  /*5360*/  @!P1 R2UR UR5, R9 ;  /* 0x00000000090592ca */ /* 0x000ff600000e0000 */
[----:B------:R-:W-:Y:S02]  /*5370*/  @!UPT UIADD3 URZ, UPT, UPT, URZ, URZ, URZ ;  /* 0x000000fffffff290 */ /* 0x000fe4000fffe0ff */
[----:B------:R2:W-:Y:S01]  /*5380*/  @!UP0 UTMALDG.3D [UR8], [UR4], desc[UR6] ;  /* 0x00000608040085b4 */ /* 0x0005e20008011000 */
[----:B------:R2:W-:Y:S01]  /*5390*/  @!P1 SYNCS.ARRIVE.TRANS64.RED.A0TR RZ, [UR21+0x68], R7 ;  /* 0x00006807ffff99a7 */ /* 0x0005e20008300415 */
[----:B------:R-:W-:Y:S01]  /*53a0*/  SYNCS.ARRIVE.TRANS64.RED.A1T0 RZ, [UR37], RZ ;  /* 0x000000ffffff79a7 */ /* 0x000fe20008100425 */
[----:B------:R-:W-:Y:S05]  /*53b0*/  BRA.U UP1, `(.L_x_95) ;  /* 0xfffffff101687547 */ /* 0x000fea000b83ffff */
[----:B------:R-:W-:-:S04]  /*53c0*/  SHF.L.U32 R3, R15, 0x1f, RZ ;  /* 0x0000001f0f037819 */ /* 0x000fc800000006ff */
[----:B------:R-:W3:Y:S02]  /*53d0*/  SYNCS.PHASECHK.TRANS64.TRYWAIT P0, [UR21+0x70], R3 ;  /* 0x00007003ff0075a7 */ /* 0x000ee40008001115 */
[----:B---3--:R-:W-:Y:S05]  /*53e0*/  @!P0 BRA `(.L_x_96) ;  /* 0x0000007000108947 */ /* 0x008fea0003800000 */
.L_x_187:
[----:B------:R-:W4:Y:S02]  /*53f0*/  SYNCS.PHASECHK.TRANS64.TRYWAIT P0, [UR21+0x78], R3 ;  /* 0x00007803ff0075a7 */ /* 0x000f240008001115 */
[----:B----4-:R-:W-:Y:S05]  /*5400*/  @!P0 BRA `(.L_x_97) ;  /* 0x0000007000208947 */ /* 0x010fea0003800000 */
.L_x_189:
[----:B------:R-:W4:Y:S02]  /*5410*/  SYNCS.PHASECHK.TRANS64.TRYWAIT P0, [UR21+0x80], R3 ;  /* 0x00008003ff0075a7 */ /* 0x000f240008001115 */
[----:B----4-:R-:W-:Y:S05]  /*5420*/  @!P0 BRA `(.L_x_98) ;  /* 0x0000007000308947 */ /* 0x010fea0003800000 */
.L_x_191:
[----:B---3--:R-:W-:-:S07]  /*5430*/  MOV R0, UR21 ;  /* 0x0000001500007c02 */ /* 0x008fce0008000f00 */
.L_x_99:
[----:B---3--:R-:W-:-:S04]  /*5440*/  SHF.L.U32 R3, R15, 0x1f, RZ ;  /* 0x0000001f0f037819 */ /* 0x008fc800000006ff */
[----:B------:R3:W4:Y:S03]  /*5450*/  SYNCS.PHASECHK.TRANS64.TRYWAIT P0, [R0+URZ+0x88], R3 ;  /* 0x00008803000075a7 */ /* 0x00072600080011ff */
[----:B----4-:R-:W-:Y:S05]  /*5460*/  @!P0 NANOSLEEP.SYNCS 0x989680 ;  /* 0x009896800000895d */ /* 0x010fea0003900000 */
[----:B------:R-:W4:Y:S02]  /*5470*/  @!P0 SYNCS.PHASECHK.TRANS64 P0, [R0+URZ+0x88], R3 ;  /* 0x00008803000085a7 */ /* 0x000f2400080010ff */
[----:B-12-4-:R-:W-:Y:S05]  /*5480*/  @P0 EXIT ;  /* 0x000000000000094d */ /* 0x016fea0003800000 */
[----:B------:R-:W-:Y:S05]  /*5490*/  BRA `(.L_x_99) ;  /* 0xfffffffc00e87947 */ /* 0x000fea000383ffff */
.L_x_84:
[----:B------:R-:W-:-:S06]  /*54a0*/  UISETP.GE.AND UP0, UPT, UR17, 0x4, UPT ;  /* 0x000000041100788c */ /* 0x000fcc000bf06270 */
[----:B------:R-:W-:-:S13]  /*54b0*/  PLOP3.LUT P0, PT, PT, PT, UP0, 0x80, 0x8 ;  /* 0x000000000008781c */ /* 0x000fda0003f0f008 */
[----:B------:R-:W-:Y:S05]  /*54c0*/  @!P0 EXIT ;  /* 0x000000000000894d */ /* 0x000fea0003800000 */
[----:B------:R-:W-:Y:S01]  /*54d0*/  BAR.SYNC.DEFER_BLOCKING 0x6, 0xa0 ;  /* 0x0182800000007b1d */ /* 0x000fe20000010000 */
[C---:B------:R-:W-:Y:S01]  /*54e0*/  IMAD.SHL.U32 R3, R160.reuse, 0x40, RZ ;  /* 0x00000040a0037824 */ /* 0x040fe200078e00ff */
[C---:B------:R-:W-:Y:S01]  /*54f0*/  LOP3.LUT R145, R160.reuse, 0x1, RZ, 0xc0, !PT ;  /* 0x00000001a0917812 */ /* 0x040fe200078ec0ff */
[C---:B------:R-:W-:Y:S02]  /*5500*/  IMAD.U32 R69, R160.reuse, 0x10000, RZ ;  /* 0x00010000a0457824 */ /* 0x040fe400078e00ff */
[----:B------:R-:W-:Y:S02]  /*5510*/  HFMA2 R157, -RZ, RZ, 0, 5.9604644775390625e-08 ;  /* 0x00000001ff9d7431 */ /* 0x000fe400000001ff */
[C---:B------:R-:W-:Y:S01]  /*5520*/  IMAD.SHL.U32 R144, R160.reuse, 0x8, RZ ;  /* 0x00000008a0907824 */ /* 0x040fe200078e00ff */
[----:B------:R-:W-:Y:S01]  /*5530*/  UMOV UR44, 0x400 ;  /* 0x00000400002c7882 */ /* 0x000fe20000000000 */
[----:B------:R-:W1:Y:S01]  /*5540*/  LDCU.64 UR4, c[0x0][0x890] ;  /* 0x00011200ff0477ac */ /* 0x000e620008000a00 */
[----:B------:R-:W2:Y:S01]  /*5550*/  LDC.64 R142, c[0x0][0x8b0] ;  /* 0x00022c00ff8e7b82 */ /* 0x000ea20000000a00 */
[----:B------:R-:W-:Y:S01]  /*5560*/  ISETP.NE.U32.AND P0, PT, R145, 0x1, PT ;  /* 0x000000019100780c */ /* 0x000fe20003f05070 */
[----:B------:R-:W-:Y:S01]  /*5570*/  IMAD.MOV.U32 R159, RZ, RZ, 0x2 ;  /* 0x00000002ff9f7424 */ /* 0x000fe200078e00ff */
[----:B------:R-:W-:Y:S01]  /*5580*/  ULEA UR44, UR47, UR44, 0x18 ;  /* 0x0000002c2f2c7291 */ /* 0x000fe2000f8ec0ff */
[----:B------:R-:W-:Y:S01]  /*5590*/  LOP3.LUT R7, R3, 0x1c0, RZ, 0xc0, !PT ;  /* 0x000001c003077812 */ /* 0x000fe200078ec0ff */
[----:B------:R-:W-:Y:S01]  /*55a0*/  IMAD.MOV.U32 R158, RZ, RZ, 0x4 ;  /* 0x00000004ff9e7424 */ /* 0x000fe200078e00ff */
[----:B------:R-:W-:Y:S01]  /*55b0*/  LOP3.LUT R69, R69, 0x600000, RZ, 0xc0, !PT ;  /* 0x0060000045457812 */ /* 0x000fe200078ec0ff */
[----:B------:R-:W-:Y:S01]  /*55c0*/  IMAD.MOV.U32 R68, RZ, RZ, RZ ;  /* 0x000000ffff447224 */ /* 0x000fe200078e00ff */
[----:B------:R-:W3:Y:S01]  /*55d0*/  LDC.64 R140, c[0x0][0x8a8] ;  /* 0x00022a00ff8c7b82 */ /* 0x000ee20000000a00 */
[----:B------:R-:W-:Y:S01]  /*55e0*/  R2P PR, R160, 0x6 ;  /* 0x00000006a0007804 */ /* 0x000fe20000000000 */
[----:B------:R-:W-:Y:S01]  /*55f0*/  IMAD.MOV.U32 R156, RZ, RZ, RZ ;  /* 0x000000ffff9c7224 */ /* 0x000fe200078e00ff */
[----:B------:R-:W-:Y:S01]  /*5600*/  LOP3.LUT R144, R7, 0x38, R144, 0xf8, !PT ;  /* 0x0000003807907812 */ /* 0x000fe200078ef890 */
[----:B------:R-:W-:Y:S01]  /*5610*/  IMAD.MOV.U32 R152, RZ, RZ, RZ ;  /* 0x000000ffff987224 */ /* 0x000fe200078e00ff */
[----:B------:R-:W-:Y:S01]  /*5620*/  P2R R2, PR, RZ, 0x1 ;  /* 0x00000001ff027803 */ /* 0x000fe20000000000 */
[----:B------:R-:W4:Y:S01]  /*5630*/  LDCU UR60, c[0x0][0x370] ;  /* 0x00006e00ff3c77ac */ /* 0x000f220008000800 */
[----:B------:R-:W-:Y:S01]  /*5640*/  LOP3.LUT R144, R144, 0x1e00, R3, 0xf8, !PT ;  /* 0x00001e0090907812 */ /* 0x000fe200078ef803 */
[----:B------:R-:W4:Y:S01]  /*5650*/  LDS R0, [UR44+0x130] ;  /* 0x0001302cff007984 */ /* 0x000f220008000800 */
[----:B-1----:R-:W-:Y:S01]  /*5660*/  MOV R162, UR4 ;  /* 0x0000000400a27c02 */ /* 0x002fe20008000f00 */
[----:B------:R-:W-:Y:S01]  /*5670*/  UIADD3 UR4, UPT, UPT, UR44, 0x400, URZ ;  /* 0x000004002c047890 */ /* 0x000fe2000fffe0ff */
[----:B------:R-:W-:Y:S01]  /*5680*/  IMAD.U32 R161, RZ, RZ, UR5 ;  /* 0x00000005ffa17e24 */ /* 0x000fe2000f8e00ff */
[----:B------:R-:W-:Y:S01]  /*5690*/  LOP3.LUT R160, R160, 0x60, RZ, 0xc0, !PT ;  /* 0x00000060a0a07812 */ /* 0x000fe200078ec0ff */
[----:B------:R-:W1:Y:S01]  /*56a0*/  LDCU UR43, c[0x0][0xb0c] ;  /* 0x00016180ff2b77ac */ /* 0x000e620008000800 */
[----:B------:R-:W-:-:S02]  /*56b0*/  MOV R155, RZ ;  /* 0x000000ff009b7202 */ /* 0x000fc40000000f00 */
[----:B------:R-:W-:Y:S01]  /*56c0*/  SEL R159, R159, 0xfffffffe, !P1 ;  /* 0xfffffffe9f9f7807 */ /* 0x000fe20004800000 */
[----:B------:R-:W-:Y:S01]  /*56d0*/  IMAD.U32 R150, RZ, RZ, UR4 ;  /* 0x00000004ff967e24 */ /* 0x000fe2000f8e00ff */
[----:B------:R-:W-:Y:S01]  /*56e0*/  SEL R158, R158, 0xfffffffc, !P2 ;  /* 0xfffffffc9e9e7807 */ /* 0x000fe20005000000 */
[----:B------:R-:W1:Y:S01]  /*56f0*/  LDCU UR39, c[0x0][0xb30] ;  /* 0x00016600ff2777ac */ /* 0x000e620008000800 */
[----:B------:R-:W1:Y:S01]  /*5700*/  LDCU.64 UR54, c[0x0][0x888] ;  /* 0x00011100ff3677ac */ /* 0x000e620008000a00 */
[----:B------:R-:W1:Y:S01]  /*5710*/  LDCU.64 UR40, c[0x0][0xb28] ;  /* 0x00016500ff2877ac */ /* 0x000e620008000a00 */
[----:B------:R-:W1:Y:S01]  /*5720*/  LDCU.128 UR56, c[0x0][0xb10] ;  /* 0x00016200ff3877ac */ /* 0x000e620008000c00 */
[----:B------:R-:W1:Y:S01]  /*5730*/  LDCU UR53, c[0x0][0x374] ;  /* 0x00006e80ff3577ac */ /* 0x000e620008000800 */
[----:B------:R-:W-:Y:S01]  /*5740*/  UMOV UR52, URZ ;  /* 0x000000ff00347c82 */ /* 0x000fe20008000000 */
[----:B------:R-:W-:Y:S01]  /*5750*/  UMOV UR46, URZ ;  /* 0x000000ff002e7c82 */ /* 0x000fe20008000000 */
[----:B-1234-:R-:W-:-:S07]  /*5760*/  IMAD.IADD R69, R0, 0x1, R69 ;  /* 0x0000000100457824 */ /* 0x01efce00078e0245 */
.L_x_143:
[C---:B------:R-:W-:Y:S02]  /*5770*/  LEA R3, R152.reuse, UR44, 0x3 ;  /* 0x0000002c98037c11 */ /* 0x040fe4000f8e18ff */
[----:B------:R-:W-:Y:S02]  /*5780*/  SHF.L.U32 R0, R155, 0x1f, RZ ;  /* 0x0000001f9b007819 */ /* 0x000fe400000006ff */
[----:B-1----:R-:W-:Y:S02]  /*5790*/  LEA R5, R152, UR44, 0x4 ;  /* 0x0000002c98057c11 */ /* 0x002fe4000f8e20ff */
[----:B------:R-:W1:Y:S02]  /*57a0*/  SYNCS.PHASECHK.TRANS64.TRYWAIT P0, [R3+URZ+0xa0], R0 ;  /* 0x0000a000030075a7 */ /* 0x000e6400080011ff */
[----:B-1----:R-:W-:Y:S05]  /*57b0*/  @!P0 BRA `(.L_x_100) ;  /* 0x0000006c00648947 */ /* 0x002fea0003800000 */
.L_x_192:
        /* <DEDUP_REMOVED lines=11> */
[----:B------:R-:W-:Y:S01]  /*5870*/  PLOP3.LUT P0, PT, PT, PT, UP1, 0x80, 0x8 ;  /* 0x000000000008781c */ /* 0x000fe20003f0f018 */
[----:B------:R-:W-:Y:S11]  /*5880*/  UP2UR UR62, UPR, URZ, 0x2 ;  /* 0x00000002ff3e7883 */ /* 0x000ff60008000000 */
[----:B------:R-:W-:Y:S01]  /*5890*/  @!UPT UIADD3 URZ, UPT, UPT, URZ, URZ, URZ ;  /* 0x000000fffffff290 */ /* 0x000fe2000fffe0ff */
[----:B-1----:R-:W-:Y:S02]  /*58a0*/  @P0 SHF.R.U32.HI R0, RZ, 0x10, R5 ;  /* 0x00000010ff000819 */ /* 0x002fe40000011605 */
        /* <DEDUP_REMOVED lines=12> */
[----:B------:R-:W2:Y:S01]  /*5970*/  LDCU UR12, c[0x0][0xb20] ;  /* 0x00016400ff0c77ac */ /* 0x000ea20008000800 */
[----:B------:R-:W-:Y:S02]  /*5980*/  UIMAD.WIDE.U32 UR4, UR53, UR59, URZ ;  /* 0x0000003b350472a5 */ /* 0x000fe4000f8e00ff */
[----:B------:R-:W-:Y:S02]  /*5990*/  UIMAD.WIDE.U32 UR6, UR60, UR56, URZ ;  /* 0x000000383c0672a5 */ /* 0x000fe4000f8e00ff */
[----:B------:R-:W-:Y:S02]  /*59a0*/  UISETP.NE.AND UP0, UPT, UR58, 0x1, UPT ;  /* 0x000000013a00788c */ /* 0x000fe4000bf05270 */
[----:B------:R-:W-:Y:S02]  /*59b0*/  UIMAD.WIDE.U32 UR8, UR37, UR59, URZ ;  /* 0x0000003b250872a5 */ /* 0x000fe4000f8e00ff */
[----:B------:R-:W-:Y:S02]  /*59c0*/  UIMAD.WIDE.U32 UR10, UR38, UR56, URZ ;  /* 0x00000038260a72a5 */ /* 0x000fe4000f8e00ff */
[----:B------:R-:W-:Y:S02]  /*59d0*/  UISETP.NE.AND UP1, UPT, UR43, 0x1, UPT ;  /* 0x000000012b00788c */ /* 0x000fe4000bf25270 */
[----:B------:R-:W-:Y:S01]  /*59e0*/  UISETP.NE.AND UP2, UPT, UR42, 0x1, UPT ;  /* 0x000000012a00788c */ /* 0x000fe2000bf45270 */
[----:B------:R-:W-:Y:S02]  /*59f0*/  UMOV UR4, UR5 ;  /* 0x0000000500047c82 */ /* 0x000fe40008000000 */
[----:B--2---:R-:W-:Y:S03]  /*5a00*/  USHF.R.U32.HI UR5, URZ, UR12, UR4 ;  /* 0x0000000cff057299 */ /* 0x004fe60008011604 */
[----:B------:R-:W-:Y:S02]  /*5a10*/  UMOV UR4, UR7 ;  /* 0x0000000700047c82 */ /* 0x000fe40008000000 */
[----:B------:R-:W-:Y:S02]  /*5a20*/  USHF.R.U32.HI UR7, URZ, UR57, UR4 ;  /* 0x00000039ff077299 */ /* 0x000fe40008011604 */
[----:B------:R-:W-:Y:S02]  /*5a30*/  USEL UR4, UR53, UR5, !UP0 ;  /* 0x0000000535047287 */ /* 0x000fe4000c000000 */
[----:B------:R-:W-:Y:S01]  /*5a40*/  USEL UR7, UR60, UR7, !UP1 ;  /* 0x000000073c077287 */ /* 0x000fe2000c800000 */
[----:B------:R-:W-:Y:S01]  /*5a50*/  UMOV UR5, UR9 ;  /* 0x0000000900057c82 */ /* 0x000fe20008000000 */
[----:B------:R-:W-:Y:S02]  /*5a60*/  UIMAD.WIDE.U32 UR8, UR4, UR40, URZ ;  /* 0x00000028040872a5 */ /* 0x000fe4000f8e00ff */
[----:B------:R-:W-:Y:S03]  /*5a70*/  USHF.R.U32.HI UR6, URZ, UR12, UR5 ;  /* 0x0000000cff067299 */ /* 0x000fe60008011605 */
[----:B------:R-:W-:Y:S01]  /*5a80*/  UMOV UR5, UR11 ;  /* 0x0000000b00057c82 */ /* 0x000fe20008000000 */
[----:B------:R-:W-:Y:S02]  /*5a90*/  UIMAD.WIDE.U32 UR10, UR7, UR40, URZ ;  /* 0x00000028070a72a5 */ /* 0x000fe4000f8e00ff */
[----:B------:R-:W-:Y:S02]  /*5aa0*/  USHF.R.U32.HI UR12, URZ, UR57, UR5 ;  /* 0x00000039ff0c7299 */ /* 0x000fe40008011605 */
[----:B------:R-:W-:Y:S01]  /*5ab0*/  USEL UR6, UR37, UR6, !UP0 ;  /* 0x0000000625067287 */ /* 0x000fe2000c000000 */
[----:B------:R-:W-:Y:S02]  /*5ac0*/  UMOV UR5, UR9 ;  /* 0x0000000900057c82 */ /* 0x000fe40008000000 */
[----:B------:R-:W-:Y:S01]  /*5ad0*/  UMOV UR10, UR11 ;  /* 0x0000000b000a7c82 */ /* 0x000fe20008000000 */
[----:B------:R-:W-:Y:S02]  /*5ae0*/  @UP2 USHF.R.U32.HI UR4, URZ, UR41, UR5 ;  /* 0x00000029ff042299 */ /* 0x000fe40008011605 */
[----:B------:R-:W-:Y:S02]  /*5af0*/  @UP2 USHF.R.U32.HI UR7, URZ, UR41, UR10 ;  /* 0x00000029ff072299 */ /* 0x000fe4000801160a */
[----:B------:R-:W-:Y:S02]  /*5b00*/  UIMAD UR4, UR42, UR4, URZ ;  /* 0x000000042a0472a4 */ /* 0x000fe4000f8e02ff */
        /* <DEDUP_REMOVED lines=8> */
[----:B------:R-:W-:Y:S02]  /*5b90*/  USEL UR11, UR6, UR4, !UP2 ;  /* 0x00000004060b7287 */ /* 0x000fe4000d000000 */
[----:B------:R-:W-:Y:S02]  /*5ba0*/  UIADD3 UR8, UPT, UPT, -UR5, URZ, URZ ;  /* 0x000000ff05087290 */ /* 0x000fe4000fffe1ff */
[----:B------:R-:W-:Y:S01]  /*5bb0*/  UIADD3 UR10, UPT, UPT, -UR11, URZ, URZ ;  /* 0x000000ff0b0a7290 */ /* 0x000fe2000fffe1ff */
[----:B------:R-:W-:Y:S01]  /*5bc0*/  @!UP0 UMOV UR4, UR9 ;  /* 0x0000000900048c82 */ /* 0x000fe20008000000 */
[----:B------:R-:W-:Y:S02]  /*5bd0*/  UIADD3 UR9, UPT, UPT, -UR6, URZ, URZ ;  /* 0x000000ff06097290 */ /* 0x000fe4000fffe1ff */
[----:B------:R-:W-:Y:S02]  /*5be0*/  @!UP0 USHF.R.U32.HI UR4, URZ, UR41, UR4 ;  /* 0x00000029ff048299 */ /* 0x000fe40008011604 */
[----:B------:R-:W-:Y:S02]  /*5bf0*/  UIMAD UR10, UR42, UR10, UR6 ;  /* 0x0000000a2a0a72a4 */ /* 0x000fe4000f8e0206 */
[----:B------:R-:W-:Y:S04]  /*5c00*/  @!UP0 USEL UR4, UR5, UR4, !UP2 ;  /* 0x0000000405048287 */ /* 0x000fe8000d000000 */
[----:B------:R-:W-:Y:S02]  /*5c10*/  @!UP0 UIMAD UR10, UR7, UR10, UR4 ;  /* 0x0000000a070a82a4 */ /* 0x000fe4000f8e0204 */
[----:B------:R-:W-:Y:S02]  /*5c20*/  @!UP0 UIADD3 UR11, UPT, UPT, UR11, -UR4, URZ ;  /* 0x800000040b0b8290 */ /* 0x000fe4000fffe0ff */
[----:B------:R-:W-:Y:S02]  /*5c30*/  UIMAD UR7, UR43, UR8, UR38 ;  /* 0x000000082b0772a4 */ /* 0x000fe4000f8e0226 */
[----:B------:R-:W-:Y:S02]  /*5c40*/  @!UP0 UIMAD UR6, UR11, UR42, UR5 ;  /* 0x0000002a0b0682a4 */ /* 0x000fe4000f8e0205 */
[----:B------:R-:W-:Y:S01]  /*5c50*/  UIMAD UR4, UR58, UR9, UR37 ;  /* 0x000000093a0472a4 */ /* 0x000fe2000f8e0225 */
[----:B------:R-:W-:Y:S02]  /*5c60*/  @!UP0 UMOV UR5, UR10 ;  /* 0x0000000a00058c82 */ /* 0x000fe40008000000 */
[----:B------:R-:W-:Y:S02]  /*5c70*/  UIMAD UR38, UR5, UR43, UR7 ;  /* 0x0000002b052672a4 */ /* 0x000fe4000f8e0207 */
[----:B------:R-:W-:Y:S11]  /*5c80*/  UIMAD UR37, UR6, UR58, UR4 ;  /* 0x0000003a062572a4 */ /* 0x000ff6000f8e0204 */
[----:B------:R-:W-:Y:S01]  /*5c90*/  @!UPT UIADD3 URZ, UPT, UPT, URZ, URZ, URZ ;  /* 0x000000fffffff290 */ /* 0x000fe2000fffe0ff */
.L_x_101:
[----:B------:R-:W-:Y:S01]  /*5ca0*/  UISETP.NE.AND UP0, UPT, UR39, 0x1, UPT ;  /* 0x000000012700788c */ /* 0x000fe2000bf05270 */
[----:B------:R-:W-:Y:S01]  /*5cb0*/  LOP3.LUT P0, RZ, R150, 0x3f0, RZ, 0xc0, !PT ;  /* 0x000003f096ff7812 */ /* 0x000fe2000780c0ff */
[----:B------:R-:W-:Y:S01]  /*5cc0*/  USHF.L.U32 UR50, UR16, 0x7, URZ ;  /* 0x0000000710327899 */ /* 0x000fe200080006ff */
[----:B------:R-:W-:Y:S01]  /*5cd0*/  BSSY.RECONVERGENT B6, `(.L_x_102) ;  /* 0x0000034000067945 */ /* 0x000fe20003800200 */
[----:B------:R-:W-:Y:S01]  /*5ce0*/  USHF.L.U32 UR49, UR20, 0x8, URZ ;  /* 0x0000000814317899 */ /* 0x000fe200080006ff */
[----:B------:R-:W-:Y:S06]  /*5cf0*/  IADD3 R152, PT, PT, R152, 0x1, RZ ;  /* 0x0000000198987810 */ /* 0x000fec0007ffe0ff */
[----:B------:R-:W2:Y:S01]  /*5d00*/  @!UP0 LDCU.128 UR12, c[0x0][0xb10] ;  /* 0x00016200ff0c87ac */ /* 0x000ea20008000c00 */
[----:B------:R-:W3:Y:S01]  /*5d10*/  @!UP0 LDCU UR5, c[0x0][0xb0c] ;  /* 0x00016180ff0587ac */ /* 0x000ee20008000800 */
[----:B------:R-:W4:Y:S01]  /*5d20*/  @!UP0 LDCU UR10, c[0x0][0xb20] ;  /* 0x00016400ff0a87ac */ /* 0x000f220008000800 */
[----:B--2---:R-:W-:Y:S02]  /*5d30*/  UIMAD.WIDE.U32 UR8, UR38, UR12, URZ ;  /* 0x0000000c260872a5 */ /* 0x004fe4000f8e00ff */
[----:B------:R-:W-:Y:S02]  /*5d40*/  UIMAD.WIDE.U32 UR6, UR37, UR15, URZ ;  /* 0x0000000f250672a5 */ /* 0x000fe4000f8e00ff */
[----:B------:R-:W-:Y:S03]  /*5d50*/  @!UP0 UISETP.NE.AND UP1, UPT, UR14, 0x1, UPT ;  /* 0x000000010e00888c */ /* 0x000fe6000bf25270 */
[----:B------:R-:W-:Y:S01]  /*5d60*/  @!UP0 UMOV UR4, UR9 ;  /* 0x0000000900048c82 */ /* 0x000fe20008000000 */
[----:B---3--:R-:W-:Y:S02]  /*5d70*/  @!UP0 UISETP.NE.AND UP2, UPT, UR5, 0x1, UPT ;  /* 0x000000010500888c */ /* 0x008fe4000bf45270 */
[----:B------:R-:W-:Y:S01]  /*5d80*/  @!UP0 USHF.R.U32.HI UR4, URZ, UR13, UR4 ;  /* 0x0000000dff048299 */ /* 0x000fe20008011604 */
[----:B------:R-:W-:Y:S02]  /*5d90*/  @!UP0 UMOV UR6, UR7 ;  /* 0x0000000700068c82 */ /* 0x000fe40008000000 */
[----:B----4-:R-:W-:Y:S02]  /*5da0*/  @!UP0 USHF.R.U32.HI UR6, URZ, UR10, UR6 ;  /* 0x0000000aff068299 */ /* 0x010fe40008011606 */
[----:B------:R-:W-:Y:S02]  /*5db0*/  @!UP0 USEL UR7, UR38, UR4, !UP2 ;  /* 0x0000000426078287 */ /* 0x000fe4000d000000 */
[----:B------:R-:W-:Y:S04]  /*5dc0*/  @!UP0 USEL UR6, UR37, UR6, !UP1 ;  /* 0x0000000625068287 */ /* 0x000fe8000c800000 */
[----:B------:R-:W-:Y:S02]  /*5dd0*/  @!UP0 UIADD3 UR4, UPT, UPT, -UR7, UR6, URZ ;  /* 0x0000000607048290 */ /* 0x000fe4000fffe1ff */
[----:B------:R-:W-:Y:S02]  /*5de0*/  @!UP0 UIADD3 UR6, UPT, UPT, UR7, -UR6, URZ ;  /* 0x8000000607068290 */ /* 0x000fe4000fffe0ff */
[----:B------:R-:W-:Y:S02]  /*5df0*/  @!UP0 UIMAD UR38, UR4, UR5, UR38 ;  /* 0x00000005042682a4 */ /* 0x000fe4000f8e0226 */
[----:B------:R-:W-:Y:S01]  /*5e00*/  @!UP0 UIMAD UR37, UR6, UR14, UR37 ;  /* 0x0000000e062582a4 */ /* 0x000fe2000f8e0225 */
[----:B------:R-:W-:Y:S11]  /*5e10*/  @!P0 BRA `(.L_x_103) ;  /* 0x00000000007c8947 */ /* 0x000ff60003800000 */
[----:B------:R-:W2:Y:S01]  /*5e20*/  LDCU.64 UR8, c[0x4][0x80] ;  /* 0x01001000ff0877ac */ /* 0x000ea20008000a00 */
[----:B------:R-:W-:Y:S01]  /*5e30*/  MOV R2, 0x0 ;  /* 0x0000000000027802 */ /* 0x000fe20000000f00 */
[----:B------:R-:W-:Y:S02]  /*5e40*/  HFMA2 R12, -RZ, RZ, 0, 5.9604644775390625e-08 ;  /* 0x00000001ff0c7431 */ /* 0x000fe400000001ff */
[----:B------:R-:W-:Y:S01]  /*5e50*/  IMAD.MOV.U32 R8, RZ, RZ, 0x70 ;  /* 0x00000070ff087424 */ /* 0x000fe200078e00ff */
[----:B------:R3:W4:Y:S01]  /*5e60*/  LDC.64 R14, c[0x4][R2] ;  /* 0x01000000020e7b82 */ /* 0x0007220000000a00 */
[----:B------:R-:W1:Y:S01]  /*5e70*/  LDCU.64 UR6, c[0x4][0x88] ;  /* 0x01001100ff0677ac */ /* 0x000e620008000a00 */
[----:B------:R-:W-:Y:S01]  /*5e80*/  IMAD.MOV.U32 R13, RZ, RZ, RZ ;  /* 0x000000ffff0d7224 */ /* 0x000fe200078e00ff */
[----:B------:R-:W1:Y:S01]  /*5e90*/  LDCU.64 UR4, c[0x4][0x8] ;  /* 0x01000100ff0477ac */ /* 0x000e620008000a00 */
[----:B--2---:R-:W-:Y:S01]  /*5ea0*/  MOV R5, UR9 ;  /* 0x0000000900057c02 */ /* 0x004fe20008000f00 */
[----:B------:R-:W-:Y:S01]  /*5eb0*/  IMAD.U32 R4, RZ, RZ, UR8 ;  /* 0x00000008ff047e24 */ /* 0x000fe2000f8e00ff */
[----:B-1----:R-:W-:Y:S01]  /*5ec0*/  MOV R7, UR7 ;  /* 0x0000000700077c02 */ /* 0x002fe20008000f00 */
[----:B------:R-:W-:Y:S01]  /*5ed0*/  IMAD.U32 R6, RZ, RZ, UR6 ;  /* 0x00000006ff067e24 */ /* 0x000fe2000f8e00ff */
[----:B------:R-:W-:Y:S01]  /*5ee0*/  MOV R11, UR5 ;  /* 0x00000005000b7c02 */ /* 0x000fe20008000f00 */
[----:B------:R-:W-:Y:S02]  /*5ef0*/  IMAD.U32 R10, RZ, RZ, UR4 ;  /* 0x00000004ff0a7e24 */ /* 0x000fe4000f8e00ff */
[----:B------:R-:W-:Y:S07]  /*5f00*/  LEPC R20, `(.L_x_104) ;  /* 0x000000001014794e */ /* 0x000fee0000000000 */
[----:B---345:R-:W-:Y:S05]  /*5f10*/  CALL.ABS.NOINC R14 ;  /* 0x000000000e007343 */ /* 0x038fea0003c00000 */
.L_x_104:
[----:B------:R-:W1:Y:S01]  /*5f20*/  LDCU.64 UR8, c[0x4][0x80] ;  /* 0x01001000ff0877ac */ /* 0x000e620008000a00 */
[----:B------:R-:W2:Y:S01]  /*5f30*/  LDC.64 R2, c[0x4][R2] ;  /* 0x0100000002027b82 */ /* 0x000ea20000000a00 */
[----:B------:R-:W-:Y:S02]  /*5f40*/  HFMA2 R12, -RZ, RZ, 0, 5.9604644775390625e-08 ;  /* 0x00000001ff0c7431 */ /* 0x000fe400000001ff */
[----:B------:R-:W-:Y:S02]  /*5f50*/  IMAD.MOV.U32 R8, RZ, RZ, 0x70 ;  /* 0x00000070ff087424 */ /* 0x000fe400078e00ff */
[----:B------:R-:W-:Y:S01]  /*5f60*/  IMAD.MOV.U32 R13, RZ, RZ, RZ ;  /* 0x000000ffff0d7224 */ /* 0x000fe200078e00ff */
[----:B------:R-:W3:Y:S01]  /*5f70*/  LDCU.64 UR6, c[0x4][0x88] ;  /* 0x01001100ff0677ac */ /* 0x000ee20008000a00 */
[----:B------:R-:W4:Y:S01]  /*5f80*/  LDCU.64 UR4, c[0x4][0x8] ;  /* 0x01000100ff0477ac */ /* 0x000f220008000a00 */
[----:B-1----:R-:W-:Y:S02]  /*5f90*/  MOV R4, UR8 ;  /* 0x0000000800047c02 */ /* 0x002fe40008000f00 */
[----:B------:R-:W-:Y:S02]  /*5fa0*/  MOV R5, UR9 ;  /* 0x0000000900057c02 */ /* 0x000fe40008000f00 */
[----:B---3--:R-:W-:Y:S01]  /*5fb0*/  MOV R7, UR7 ;  /* 0x0000000700077c02 */ /* 0x008fe20008000f00 */
[----:B------:R-:W-:Y:S01]  /*5fc0*/  IMAD.U32 R6, RZ, RZ, UR6 ;  /* 0x00000006ff067e24 */ /* 0x000fe2000f8e00ff */
[----:B----4-:R-:W-:Y:S01]  /*5fd0*/  MOV R11, UR5 ;  /* 0x00000005000b7c02 */ /* 0x010fe20008000f00 */
[----:B------:R-:W-:Y:S02]  /*5fe0*/  IMAD.U32 R10, RZ, RZ, UR4 ;  /* 0x00000004ff0a7e24 */ /* 0x000fe4000f8e00ff */
[----:B------:R-:W-:Y:S07]  /*5ff0*/  LEPC R20, `(.L_x_103) ;  /* 0x000000001014794e */ /* 0x000fee0000000000 */
[----:B--2---:R-:W-:Y:S05]  /*6000*/  CALL.ABS.NOINC R2 ;  /* 0x0000000002007343 */ /* 0x004fea0003c00000 */
.L_x_103:
[----:B------:R-:W-:Y:S05]  /*6010*/  BSYNC.RECONVERGENT B6 ;  /* 0x0000000000067941 */ /* 0x000fea0003800200 */
.L_x_102:
[----:B------:R-:W-:Y:S02]  /*6020*/  R2UR UR6, R149 ;  /* 0x00000000950672ca */ /* 0x000fe400000e0000 */
[----:B------:R-:W-:Y:S02]  /*6030*/  R2UR UR5, R162 ;  /* 0x00000000a20572ca */ /* 0x000fe400000e0000 */
[----:B------:R-:W-:Y:S02]  /*6040*/  R2UR UR4, R161 ;  /* 0x00000000a10472ca */ /* 0x000fe400000e0000 */
[----:B------:R-:W-:Y:S02]  /*6050*/  ISETP.NE.U32.AND P4, PT, R142, RZ, PT ;  /* 0x000000ff8e00720c */ /* 0x000fe40003f85070 */
[----:B------:R-:W-:Y:S02]  /*6060*/  ISETP.NE.U32.AND P2, PT, RZ, UR54, PT ;  /* 0x00000036ff007c0c */ /* 0x000fe4000bf45070 */
[----:B------:R-:W-:Y:S02]  /*6070*/  ISETP.NE.AND.EX P4, PT, R143, RZ, PT, P4 ;  /* 0x000000ff8f00720c */ /* 0x000fe40003f85340 */
[----:B------:R-:W-:Y:S01]  /*6080*/  ISETP.NE.AND.EX P2, PT, RZ, UR55, PT, P2 ;  /* 0x00000037ff007c0c */ /* 0x000fe2000bf45320 */
[----:B------:R-:W-:Y:S02]  /*6090*/  UISETP.NE.AND UP2, UPT, UR6, URZ, UPT ;  /* 0x000000ff0600728c */ /* 0x000fe4000bf45270 */
[----:B------:R-:W-:Y:S04]  /*60a0*/  UISETP.NE.U32.AND UP0, UPT, UR5, URZ, UPT ;  /* 0x000000ff0500728c */ /* 0x000fe8000bf05070 */
[----:B------:R-:W-:Y:S01]  /*60b0*/  UISETP.NE.AND.EX UP1, UPT, UR4, URZ, UPT, UP0 ;  /* 0x000000ff0400728c */ /* 0x000fe2000bf25300 */
[----:B------:R-:W-:Y:S01]  /*60c0*/  PLOP3.LUT P1, PT, PT, PT, UP2, 0x80, 0x8 ;  /* 0x000000000008781c */ /* 0x000fe20003f2f028 */
[----:B------:R-:W-:Y:S03]  /*60d0*/  UPLOP3.LUT UP0, UPT, UPT, UPT, UPT, 0x40, 0x4 ;  /* 0x000000000004789c */ /* 0x000fe60003f0e870 */
[----:B------:R-:W-:Y:S06]  /*60e0*/  @UP2 UPLOP3.LUT UP0, UPT, UPT, UPT, UP1, 0x80, 0x8 ;  /* 0x000000000008289c */ /* 0x000fec0003f0f010 */
[----:B------:R-:W-:Y:S01]  /*60f0*/  PLOP3.LUT P0, PT, PT, PT, UP0, 0x80, 0x8 ;  /* 0x000000000008781c */ /* 0x000fe20003f0f008 */
[----:B------:R-:W-:Y:S01]  /*6100*/  @!UPT UIADD3 URZ, UPT, UPT, URZ, URZ, URZ ;  /* 0x000000fffffff290 */ /* 0x000fe2000fffe0ff */
[----:B------:R-:W-:Y:S11]  /*6110*/  BRA.U !UP1, `(.L_x_105) ;  /* 0x0000000109407547 */ /* 0x000ff6000b800000 */
[----:B------:R-:W-:Y:S01]  /*6120*/  UISETP.NE.U32.AND UP0, UPT, UR54, URZ, UPT ;  /* 0x000000ff3600728c */ /* 0x000fe2000bf05070 */
[----:B------:R-:W-:Y:S01]  /*6130*/  R2UR UR6, R162 ;  /* 0x00000000a20672ca */ /* 0x000fe200000e0000 */
[----:B------:R-:W2:Y:S01]  /*6140*/  LDCU.64 UR8, c[0x0][0x358] ;  /* 0x00006b00ff0877ac */ /* 0x000ea20008000a00 */
[----:B------:R-:W-:Y:S02]  /*6150*/  HFMA2 R146, -RZ, RZ, 0, 5.9604644775390625e-08 ;  /* 0x00000001ff927431 */ /* 0x000fe400000001ff */
[----:B-1----:R-:W-:Y:S01]  /*6160*/  IMAD.MOV.U32 R0, RZ, RZ, 0x1 ;  /* 0x00000001ff007424 */ /* 0x002fe200078e00ff */
[----:B------:R-:W-:Y:S06]  /*6170*/  UISETP.NE.AND.EX UP0, UPT, UR55, URZ, UPT, UP0 ;  /* 0x000000ff3700728c */ /* 0x000fec000bf05300 */
[----:B------:R-:W-:Y:S05]  /*6180*/  PLOP3.LUT P3, PT, PT, PT, UP0, 0x80, 0x8 ;  /* 0x000000000008781c */ /* 0x000fea0003f6f008 */
[----:B------:R-:W1:Y:S01]  /*6190*/  @UP0 LDCU.64 UR4, c[0x0][0x888] ;  /* 0x00011100ff0407ac */ /* 0x000e620008000a00 */
[----:B------:R-:W-:Y:S07]  /*61a0*/  @UP0 UIMAD UR6, UR36, UR6, URZ ;  /* 0x00000006240602a4 */ /* 0x000fee000f8e02ff */
[----:B------:R-:W-:Y:S01]  /*61b0*/  @!P3 PRMT R146, R0, 0x7610, R146 ;  /* 0x000076100092b816 */ /* 0x000fe20000000092 */
[----:B-1----:R-:W-:Y:S06]  /*61c0*/  @UP0 UIMAD.WIDE UR4, UR6, 0x4, UR4 ;  /* 0x00000004060408a5 */ /* 0x002fec000f8e0204 */
[----:B------:R-:W-:Y:S02]  /*61d0*/  IMAD.U32 R2, RZ, RZ, UR4 ;  /* 0x00000004ff027e24 */ /* 0x000fe4000f8e00ff */
[----:B------:R-:W-:Y:S03]  /*61e0*/  IMAD.U32 R3, RZ, RZ, UR5 ;  /* 0x00000005ff037e24 */ /* 0x000fe6000f8e00ff */
[----:B------:R-:W1:Y:S02]  /*61f0*/  @!UP0 LDCU UR4, c[0x0][0x880] ;  /* 0x00011000ff0487ac */ /* 0x000e640008000800 */
[----:B--2--5:R2:W5:Y:S02]  /*6200*/  @P3 LDG.E R73, desc[UR8][R2.64] ;  /* 0x0000000802493981 */ /* 0x024564000c1e1900 */
[----:B-12---:R-:W-:Y:S02]  /*6210*/  @!P3 MOV R73, UR4 ;  /* 0x000000040049bc02 */ /* 0x006fe40008000f00 */
.L_x_105:
[----:B------:R-:W-:Y:S05]  /*6220*/  @!P4 BRA `(.L_x_106) ;  /* 0x000000000024c947 */ /* 0x000fea0003800000 */
[----:B------:R-:W-:Y:S01]  /*6230*/  ISETP.NE.U32.AND P3, PT, R140, RZ, PT ;  /* 0x000000ff8c00720c */ /* 0x000fe20003f65070 */
[----:B------:R-:W2:Y:S03]  /*6240*/  LDCU.64 UR4, c[0x0][0x358] ;  /* 0x00006b00ff0477ac */ /* 0x000ea60008000a00 */
[----:B------:R-:W-:Y:S11]  /*6250*/  ISETP.NE.AND.EX P3, PT, R141, RZ, PT, P3 ;  /* 0x000000ff8d00720c */ /* 0x000ff60003f65330 */
[----:B------:R-:W-:Y:S02]  /*6260*/  @!UPT UIADD3 URZ, UPT, UPT, URZ, URZ, URZ ;  /* 0x000000fffffff290 */ /* 0x000fe4000fffe0ff */
[----:B------:R-:W3:Y:S01]  /*6270*/  @P3 LDC.64 R2, c[0x0][0x8a8] ;  /* 0x00022a00ff023b82 */ /* 0x000ee20000000a00 */
[----:B-1----:R-:W-:Y:S04]  /*6280*/  @P3 IMAD R0, R142, UR36, RZ ;  /* 0x000000248e003c24 */ /* 0x002fe8000f8e02ff */
[----:B---3--:R-:W-:Y:S05]  /*6290*/  @P3 IMAD.WIDE R2, R0, 0x4, R2 ;  /* 0x0000000400023825 */ /* 0x008fea00078e0202 */
[----:B--2--5:R2:W5:Y:S02]  /*62a0*/  @P3 LDG.E R70, desc[UR4][R2.64] ;  /* 0x0000000402463981 */ /* 0x024564000c1e1900 */
[----:B--2---:R-:W3:Y:S02]  /*62b0*/  @!P3 LDC R70, c[0x0][0x8a0] ;  /* 0x00022800ff46bb82 */ /* 0x004ee40000000800 */
.L_x_106:
[----:B-----5:R-:W-:Y:S01]  /*62c0*/  FSETP.NEU.AND P3, PT, R73, RZ, PT ;  /* 0x000000ff4900720b */ /* 0x020fe20003f6d000 */
[----:B------:R-:W-:Y:S01]  /*62d0*/  IMAD.SHL.U32 R165, R144, 0x2, RZ ;  /* 0x0000000290a57824 */ /* 0x000fe200078e00ff */
[----:B------:R-:W-:Y:S01]  /*62e0*/  SEL R5, RZ, 0xffffffff, P2 ;  /* 0xffffffffff057807 */ /* 0x000fe20001000000 */
[----:B------:R-:W-:Y:S01]  /*62f0*/  IMAD.SHL.U32 R79, R158, 0x10, RZ ;  /* 0x000000109e4f7824 */ /* 0x000fe200078e00ff */
[----:B------:R-:W-:Y:S01]  /*6300*/  @P1 LOP3.LUT P2, RZ, R146, 0xff, RZ, 0xc0, !PT ;  /* 0x000000ff92ff1812 */ /* 0x000fe2000784c0ff */
[----:B------:R-:W-:Y:S01]  /*6310*/  VIADD R108, R165, UR44 ;  /* 0x0000002ca56c7c36 */ /* 0x000fe20008000000 */
[----:B-1----:R-:W-:Y:S01]  /*6320*/  @P1 SEL R0, RZ, 0xffffffff, P3 ;  /* 0xffffffffff001807 */ /* 0x002fe20001800000 */
[----:B------:R-:W-:Y:S01]  /*6330*/  IMAD.SHL.U32 R85, R159, 0x10, RZ ;  /* 0x000000109f557824 */ /* 0x000fe200078e00ff */
[----:B------:R-:W-:Y:S01]  /*6340*/  LOP3.LUT R157, R157, 0x1, RZ, 0x3c, !PT ;  /* 0x000000019d9d7812 */ /* 0x000fe200078e3cff */
[----:B------:R-:W-:Y:S01]  /*6350*/  IMAD.IADD R154, R108, 0x1, R79 ;  /* 0x000000016c9a7824 */ /* 0x000fe200078e024f */
[----:B------:R-:W-:Y:S01]  /*6360*/  @P0 SEL R0, R5, R0, !P2 ;  /* 0x0000000005000207 */ /* 0x000fe20005000000 */
[----:B------:R-:W-:Y:S01]  /*6370*/  BSSY B1, `(.L_x_107) ;  /* 0x000004f000017945 */ /* 0x000fe20003800000 */
[----:B------:R-:W-:Y:S01]  /*6380*/  LEA R166, R68, UR44, 0x3 ;  /* 0x0000002c44a67c11 */ /* 0x000fe2000f8e18ff */
[----:B------:R-:W-:Y:S01]  /*6390*/  IMAD.MOV.U32 R84, RZ, RZ, 0x1 ;  /* 0x00000001ff547424 */ /* 0x000fe200078e00ff */
[----:B------:R-:W-:Y:S01]  /*63a0*/  @P1 LOP3.LUT R0, R0, 0x1, RZ, 0xc0, !PT ;  /* 0x0000000100001812 */ /* 0x000fe200078ec0ff */
[----:B------:R-:W-:Y:S01]  /*63b0*/  IMAD R71, R68, 0x100, R69 ;  /* 0x0000010044477824 */ /* 0x000fe200078e0245 */
[----:B------:R-:W-:Y:S01]  /*63c0*/  SHF.L.U32 R3, R156, 0x1f, RZ ;  /* 0x0000001f9c037819 */ /* 0x000fe200000006ff */
[----:B------:R-:W-:Y:S01]  /*63d0*/  IMAD.MOV.U32 R78, RZ, RZ, RZ ;  /* 0x000000ffff4e7224 */ /* 0x000fe200078e00ff */
[----:B------:R-:W-:Y:S02]  /*63e0*/  ISETP.NE.U32.OR P6, PT, R0, 0x1, !P1 ;  /* 0x000000010000780c */ /* 0x000fe40004fc5470 */
[----:B------:R-:W-:Y:S02]  /*63f0*/  CS2R R138, SRZ ;  /* 0x00000000008a7805 */ /* 0x000fe4000001ff00 */
[----:B------:R-:W-:Y:S02]  /*6400*/  PLOP3.LUT P2, PT, PT, PT, UP1, 0x80, 0x8 ;  /* 0x000000000008781c */ /* 0x000fe40003f4f018 */
[----:B------:R-:W-:Y:S02]  /*6410*/  CS2R R136, SRZ ;  /* 0x0000000000887805 */ /* 0x000fe4000001ff00 */
[----:B------:R-:W-:Y:S02]  /*6420*/  LOP3.LUT P4, R151, R146, 0xff, RZ, 0xc0, !PT ;  /* 0x000000ff92977812 */ /* 0x000fe4000788c0ff */
[----:B------:R-:W-:Y:S02]  /*6430*/  CS2R R130, SRZ ;  /* 0x0000000000827805 */ /* 0x000fe4000001ff00 */
[----:B------:R-:W-:Y:S02]  /*6440*/  SEL R0, RZ, 0xffffffff, P3 ;  /* 0xffffffffff007807 */ /* 0x000fe40001800000 */
[----:B------:R-:W-:Y:S02]  /*6450*/  CS2R R128, SRZ ;  /* 0x0000000000807805 */ /* 0x000fe4000001ff00 */
[----:B------:R-:W-:Y:S02]  /*6460*/  P2R R163, PR, RZ, 0x40 ;  /* 0x00000040ffa37803 */ /* 0x000fe40000000000 */
[----:B------:R-:W-:Y:S02]  /*6470*/  CS2R R122, SRZ ;  /* 0x00000000007a7805 */ /* 0x000fe4000001ff00 */
[----:B------:R-:W-:Y:S02]  /*6480*/  CS2R R120, SRZ ;  /* 0x0000000000787805 */ /* 0x000fe4000001ff00 */
[----:B------:R-:W-:Y:S02]  /*6490*/  CS2R R114, SRZ ;  /* 0x0000000000727805 */ /* 0x000fe4000001ff00 */
[----:B------:R-:W-:Y:S02]  /*64a0*/  CS2R R112, SRZ ;  /* 0x0000000000707805 */ /* 0x000fe4000001ff00 */
[----:B------:R-:W-:Y:S02]  /*64b0*/  @P6 SHF.L.U32 R2, R157, 0x1f, RZ ;  /* 0x0000001f9d026819 */ /* 0x000fe400000006ff */
[----:B------:R-:W-:Y:S02]  /*64c0*/  CS2R R106, SRZ ;  /* 0x00000000006a7805 */ /* 0x000fe4000001ff00 */
[----:B------:R-:W-:Y:S02]  /*64d0*/  @P2 SEL R0, R5, R0, !P4 ;  /* 0x0000000005002207 */ /* 0x000fe40006000000 */
[----:B------:R-:W-:Y:S01]  /*64e0*/  CS2R R104, SRZ ;  /* 0x0000000000687805 */ /* 0x000fe2000001ff00 */
[----:B------:R-:W1:Y:S01]  /*64f0*/  @P6 SYNCS.PHASECHK.TRANS64.TRYWAIT P1, [UR44+0x50], R2 ;  /* 0x00005002ff0065a7 */ /* 0x000e62000802112c */
[----:B------:R-:W-:Y:S02]  /*6500*/  CS2R R98, SRZ ;  /* 0x0000000000627805 */ /* 0x000fe4000001ff00 */
[----:B------:R-:W-:Y:S02]  /*6510*/  LOP3.LUT R0, R0, 0x1, RZ, 0xc0, !PT ;  /* 0x0000000100007812 */ /* 0x000fe400078ec0ff */
[----:B------:R-:W-:Y:S02]  /*6520*/  CS2R R96, SRZ ;  /* 0x0000000000607805 */ /* 0x000fe4000001ff00 */
[----:B------:R-:W-:Y:S02]  /*6530*/  CS2R R90, SRZ ;  /* 0x00000000005a7805 */ /* 0x000fe4000001ff00 */
[----:B------:R-:W-:Y:S02]  /*6540*/  CS2R R88, SRZ ;  /* 0x0000000000587805 */ /* 0x000fe4000001ff00 */
[----:B------:R-:W-:Y:S02]  /*6550*/  ISETP.NE.U32.AND P5, PT, R0, 0x1, PT ;  /* 0x000000010000780c */ /* 0x000fe40003fa5070 */
[----:B------:R-:W-:Y:S02]  /*6560*/  CS2R R82, SRZ ;  /* 0x0000000000527805 */ /* 0x000fe4000001ff00 */
[----:B------:R-:W-:Y:S01]  /*6570*/  CS2R R80, SRZ ;  /* 0x0000000000507805 */ /* 0x000fe2000001ff00 */
[----:B------:R-:W-:Y:S01]  /*6580*/  IMAD.IADD R164, R108, 0x1, R85 ;  /* 0x000000016ca47824 */ /* 0x000fe200078e0255 */
[----:B------:R-:W-:Y:S01]  /*6590*/  P2R R86, PR, RZ, 0x20 ;  /* 0x00000020ff567803 */ /* 0x000fe20000000000 */
[----:B------:R-:W-:Y:S01]  /*65a0*/  IMAD.IADD R153, R85, 0x1, R154 ;  /* 0x0000000155997824 */ /* 0x000fe200078e029a */
[----:B------:R2:W4:Y:S01]  /*65b0*/  SYNCS.PHASECHK.TRANS64.TRYWAIT P0, [R166+URZ+0xc0], R3 ;  /* 0x0000c003a60075a7 */ /* 0x00052200080011ff */
[----:B-1----:R-:W-:Y:S01]  /*65c0*/  @P6 SEL R84, RZ, 0x1, !P1 ;  /* 0x00000001ff546807 */ /* 0x002fe20004800000 */
[----:B--2---:R-:W-:Y:S06]  /*65d0*/  @!P6 BRA `(.L_x_108) ;  /* 0x0000000000a0e947 */ /* 0x004fec0003800000 */
[----:B------:R-:W-:Y:S01]  /*65e0*/  @P5 IMAD.MOV.U32 R5, RZ, RZ, -0x10 ;  /* 0xfffffff0ff055424 */ /* 0x000fe200078e00ff */
[----:B------:R-:W-:Y:S01]  /*65f0*/  ISETP.NE.AND P1, PT, R84, RZ, PT ;  /* 0x000000ff5400720c */ /* 0x000fe20003f25270 */
[----:B------:R-:W-:Y:S01]  /*6600*/  BSSY B0, `(.L_x_109) ;  /* 0x0000010000007945 */ /* 0x000fe20003800000 */
[----:B------:R-:W-:Y:S02]  /*6610*/  ISETP.NE.U32.AND P6, PT, R145, 0x1, PT ;  /* 0x000000019100780c */ /* 0x000fe40003fc5070 */
[----:B------:R-:W-:Y:S02]  /*6620*/  CS2R R90, SRZ ;  /* 0x00000000005a7805 */ /* 0x000fe4000001ff00 */
[----:B------:R-:W-:Y:S02]  /*6630*/  CS2R R88, SRZ ;  /* 0x0000000000587805 */ /* 0x000fe4000001ff00 */
[----:B------:R-:W-:Y:S02]  /*6640*/  CS2R R106, SRZ ;  /* 0x00000000006a7805 */ /* 0x000fe4000001ff00 */
[----:B------:R-:W-:Y:S02]  /*6650*/  @P5 SEL R5, R5, 0x10, !P6 ;  /* 0x0000001005055807 */ /* 0x000fe40007000000 */
[----:B------:R-:W-:Y:S02]  /*6660*/  CS2R R104, SRZ ;  /* 0x0000000000687805 */ /* 0x000fe4000001ff00 */
[----:B------:R-:W-:Y:S02]  /*6670*/  CS2R R122, SRZ ;  /* 0x00000000007a7805 */ /* 0x000fe4000001ff00 */
[----:B------:R-:W-:Y:S01]  /*6680*/  CS2R R120, SRZ ;  /* 0x0000000000787805 */ /* 0x000fe2000001ff00 */
[----:B------:R-:W-:Y:S02]  /*6690*/  @P5 IMAD.IADD R6, R108, 0x1, R5 ;  /* 0x000000016c065824 */ /* 0x000fe400078e0205 */
[C---:B------:R-:W-:Y:S02]  /*66a0*/  @P5 IMAD.IADD R4, R5.reuse, 0x1, R164 ;  /* 0x0000000105045824 */ /* 0x040fe400078e02a4 */
[----:B------:R-:W-:Y:S01]  /*66b0*/  @P5 IMAD.IADD R2, R5, 0x1, R154 ;  /* 0x0000000105025824 */ /* 0x000fe200078e029a */
[----:B------:R-:W-:Y:S06]  /*66c0*/  @P1 BRA `(.L_x_110) ;  /* 0x00000000000c1947 */ /* 0x000fec0003800000 */
[----:B------:R-:W-:Y:S04]  /*66d0*/  SHF.L.U32 R7, R157, 0x1f, RZ ;  /* 0x0000001f9d077819 */ /* 0x000fe800000006ff */
[----:B------:R-:W1:Y:S02]  /*66e0*/  SYNCS.PHASECHK.TRANS64.TRYWAIT P1, [UR44+0x50], R7 ;  /* 0x00005007ff0075a7 */ /* 0x000e64000802112c */
[----:B-1----:R-:W-:Y:S05]  /*66f0*/  @!P1 BRA `(.L_x_111) ;  /* 0x0000005c00a89947 */ /* 0x002fea0003800000 */
.L_x_110:
[----:B------:R-:W-:Y:S05]  /*6700*/  BSYNC B0 ;  /* 0x0000000000007941 */ /* 0x000fea0003800000 */
.L_x_109:
[----:B------:R-:W-:Y:S01]  /*6710*/  ISETP.NE.AND P1, PT, R86, RZ, PT ;  /* 0x000000ff5600720c */ /* 0x000fe20003f25270 */
[----:B------:R-:W-:Y:S01]  /*6720*/  IMAD.MOV.U32 R139, RZ, RZ, RZ ;  /* 0x000000ffff8b7224 */ /* 0x000fe200078e00ff */
[----:B------:R-:W-:Y:S02]  /*6730*/  CS2R R136, SRZ ;  /* 0x0000000000887805 */ /* 0x000fe4000001ff00 */
[----:B------:R-:W-:Y:S02]  /*6740*/  CS2R R82, SRZ ;  /* 0x0000000000527805 */ /* 0x000fe4000001ff00 */
[----:B------:R-:W-:Y:S02]  /*6750*/  CS2R R80, SRZ ;  /* 0x0000000000507805 */ /* 0x000fe4000001ff00 */
[----:B------:R-:W-:Y:S02]  /*6760*/  CS2R R98, SRZ ;  /* 0x0000000000627805 */ /* 0x000fe4000001ff00 */
[----:B------:R-:W-:Y:S02]  /*6770*/  CS2R R96, SRZ ;  /* 0x0000000000607805 */ /* 0x000fe4000001ff00 */
[----:B------:R-:W-:Y:S02]  /*6780*/  CS2R R114, SRZ ;  /* 0x0000000000727805 */ /* 0x000fe4000001ff00 */
[----:B------:R-:W-:Y:S02]  /*6790*/  CS2R R112, SRZ ;  /* 0x0000000000707805 */ /* 0x000fe4000001ff00 */
[----:B------:R-:W-:Y:S02]  /*67a0*/  CS2R R130, SRZ ;  /* 0x0000000000827805 */ /* 0x000fe4000001ff00 */
[----:B------:R-:W-:Y:S01]  /*67b0*/  CS2R R128, SRZ ;  /* 0x0000000000807805 */ /* 0x000fe2000001ff00 */
[----:B------:R-:W-:Y:S01]  /*67c0*/  IMAD.MOV.U32 R78, RZ, RZ, 0x1 ;  /* 0x00000001ff4e7424 */ /* 0x000fe200078e00ff */
[----:B------:R2:W2:Y:S01]  /*67d0*/  @P1 LDS.128 R88, [R6+0x400] ;  /* 0x0004000006581984 */ /* 0x0004a20000000c00 */
[----:B-1----:R-:W-:Y:S03]  /*67e0*/  @P1 IMAD.IADD R0, R5, 0x1, R153 ;  /* 0x0000000105001824 */ /* 0x002fe600078e0299 */
[----:B------:R1:W1:Y:S04]  /*67f0*/  @P1 LDS.128 R104, [R4+0x400] ;  /* 0x0004000004681984 */ /* 0x0002680000000c00 */
[----:B------:R1:W1:Y:S04]  /*6800*/  @P1 LDS.128 R120, [R2+0x400] ;  /* 0x0004000002781984 */ /* 0x0002680000000c00 */
[----:B------:R1:W1:Y:S04]  /*6810*/  @P1 LDS.128 R136, [R0+0x400] ;  /* 0x0004000000881984 */ /* 0x0002680000000c00 */
[----:B------:R1:W1:Y:S04]  /*6820*/  @P1 LDS.128 R80, [R165+UR44+0x400] ;  /* 0x0004002ca5501984 */ /* 0x0002680008000c00 */
[----:B------:R1:W1:Y:S04]  /*6830*/  @P1 LDS.128 R96, [R164+0x400] ;  /* 0x00040000a4601984 */ /* 0x0002680000000c00 */
[----:B------:R1:W1:Y:S04]  /*6840*/  @P1 LDS.128 R112, [R154+0x400] ;  /* 0x000400009a701984 */ /* 0x0002680000000c00 */
[----:B------:R1:W1:Y:S02]  /*6850*/  @P1 LDS.128 R128, [R153+0x400] ;  /* 0x0004000099801984 */ /* 0x0002640000000c00 */
.L_x_108:
[----:B------:R-:W-:Y:S05]  /*6860*/  BSYNC B1 ;  /* 0x0000000000017941 */ /* 0x000fea0003800000 */
.L_x_107:
[----:B-1----:R-:W-:Y:S04]  /*6870*/  SHF.R.U32.HI R0, RZ, 0x15, R71 ;  /* 0x00000015ff007819 */ /* 0x002fe80000011647 */
[----:B------:R-:W-:Y:S01]  /*6880*/  LOP3.LUT P1, RZ, R0, 0x3, R147, 0x48, !PT ;  /* 0x0000000300ff7812 */ /* 0x000fe20007824893 */
[----:B------:R-:W-:Y:S01]  /*6890*/  @!UPT UIADD3 URZ, UPT, UPT, URZ, URZ, URZ ;  /* 0x000000fffffff290 */ /* 0x000fe2000fffe0ff */
[----:B----4-:R-:W-:Y:S11]  /*68a0*/  @P0 BRA `(.L_x_112) ;  /* 0x0000000000080947 */ /* 0x010ff60003800000 */
[----:B------:R-:W1:Y:S02]  /*68b0*/  SYNCS.PHASECHK.TRANS64.TRYWAIT P0, [R166+URZ+0xc0], R3 ;  /* 0x0000c003a60075a7 */ /* 0x000e6400080011ff */
[----:B-1----:R-:W-:Y:S05]  /*68c0*/  @!P0 BRA `(.L_x_113) ;  /* 0x0000005c004c8947 */ /* 0x002fea0003800000 */
.L_x_112:
[----:B------:R-:W-:Y:S05]  /*68d0*/  @!P1 BRA `(.L_x_114) ;  /* 0x0000000000409947 */ /* 0x000fea0003800000 */
[----:B------:R-:W4:Y:S01]  /*68e0*/  LDCU.64 UR8, c[0x4][0x70] ;  /* 0x01000e00ff0877ac */ /* 0x000f220008000a00 */
[----:B-1----:R-:W-:Y:S01]  /*68f0*/  MOV R3, 0x0 ;  /* 0x0000000000037802 */ /* 0x002fe20000000f00 */
[----:B------:R-:W-:Y:S02]  /*6900*/  HFMA2 R12, -RZ, RZ, 0, 5.9604644775390625e-08 ;  /* 0x00000001ff0c7431 */ /* 0x000fe400000001ff */
[----:B------:R-:W-:Y:S02]  /*6910*/  IMAD.MOV.U32 R8, RZ, RZ, 0x192 ;  /* 0x00000192ff087424 */ /* 0x000fe400078e00ff */
[----:B------:R-:W-:Y:S01]  /*6920*/  IMAD.MOV.U32 R13, RZ, RZ, RZ ;  /* 0x000000ffff0d7224 */ /* 0x000fe200078e00ff */
[----:B------:R-:W1:Y:S01]  /*6930*/  LDCU.64 UR6, c[0x4][0x78] ;  /* 0x01000f00ff0677ac */ /* 0x000e620008000a00 */
[----:B------:R-:W3:Y:S01]  /*6940*/  LDC.64 R2, c[0x4][R3] ;  /* 0x0100000003027b82 */ /* 0x000ee20000000a00 */
[----:B------:R-:W5:Y:S01]  /*6950*/  LDCU.64 UR4, c[0x4][0x10] ;  /* 0x01000200ff0477ac */ /* 0x000f620008000a00 */
[----:B----4-:R-:W-:Y:S01]  /*6960*/  MOV R5, UR9 ;  /* 0x0000000900057c02 */ /* 0x010fe20008000f00 */
[----:B------:R-:W-:Y:S01]  /*6970*/  IMAD.U32 R4, RZ, RZ, UR8 ;  /* 0x00000008ff047e24 */ /* 0x000fe2000f8e00ff */
[----:B-1----:R-:W-:Y:S01]  /*6980*/  MOV R7, UR7 ;  /* 0x0000000700077c02 */ /* 0x002fe20008000f00 */
[----:B--2---:R-:W-:Y:S01]  /*6990*/  IMAD.U32 R6, RZ, RZ, UR6 ;  /* 0x00000006ff067e24 */ /* 0x004fe2000f8e00ff */
[----:B-----5:R-:W-:Y:S01]  /*69a0*/  MOV R11, UR5 ;  /* 0x00000005000b7c02 */ /* 0x020fe20008000f00 */
[----:B------:R-:W-:Y:S02]  /*69b0*/  IMAD.U32 R10, RZ, RZ, UR4 ;  /* 0x00000004ff0a7e24 */ /* 0x000fe4000f8e00ff */
[----:B------:R-:W-:Y:S07]  /*69c0*/  LEPC R20, `(.L_x_114) ;  /* 0x000000001014794e */ /* 0x000fee0000000000 */
[----:B---3--:R-:W-:Y:S05]  /*69d0*/  CALL.ABS.NOINC R2 ;  /* 0x0000000002007343 */ /* 0x008fea0003c00000 */
.L_x_114:
[----:B------:R-:W-:Y:S05]  /*69e0*/  WARPSYNC.ALL ;  /* 0x0000000000007948 */ /* 0x000fea0003800000 */
[----:B------:R-:W-:Y:S01]  /*69f0*/  R2UR UR4, R71 ;  /* 0x00000000470472ca */ /* 0x000fe200000e0000 */
[--C-:B------:R-:W-:Y:S01]  /*6a00*/  HADD2.F32 R72, -RZ, R80.reuse.H0_H0 ;  /* 0x20000050ff487230 */ /* 0x100fe20000004100 */
[----:B------:R-:W-:Y:S01]  /*6a10*/  MOV R87, 0xfffffff0 ;  /* 0xfffffff000577802 */ /* 0x000fe20000000f00 */
[----:B------:R-:W-:Y:S01]  /*6a20*/  HADD2.F32 R75, -RZ, R80.H1_H1 ;  /* 0x30000050ff4b7230 */ /* 0x000fe20000004100 */
[----:B------:R-:W-:Y:S01]  /*6a30*/  ISETP.NE.U32.AND P6, PT, R145, 0x1, PT ;  /* 0x000000019100780c */ /* 0x000fe20003fc5070 */
[----:B------:R-:W-:Y:S01]  /*6a40*/  HADD2.F32 R74, -RZ, R81.H1_H1 ;  /* 0x30000051ff4a7230 */ /* 0x000fe20000004100 */
[----:B------:R-:W-:Y:S01]  /*6a50*/  ISETP.NE.AND P0, PT, R160, RZ, PT ;  /* 0x000000ffa000720c */ /* 0x000fe20003f05270 */
[--C-:B------:R-:W-:Y:S01]  /*6a60*/  HADD2.F32 R77, -RZ, R99.reuse.H0_H0 ;  /* 0x20000063ff4d7230 */ /* 0x100fe20000004100 */
[----:B------:R-:W-:Y:S01]  /*6a70*/  SEL R87, R87, 0x10, !P6 ;  /* 0x0000001057577807 */ /* 0x000fe20007000000 */
[----:B------:R-:W-:Y:S01]  /*6a80*/  HADD2.F32 R76, -RZ, R99.H1_H1 ;  /* 0x30000063ff4c7230 */ /* 0x000fe20000004100 */
[----:B------:R-:W-:Y:S02]  /*6a90*/  BSSY.RECONVERGENT B0, `(.L_x_115) ;  /* 0x00000fb000007945 */ /* 0x000fe40003800200 */
[----:B------:R-:W-:Y:S01]  /*6aa0*/  IADD3 R167, PT, PT, R108, R87, RZ ;  /* 0x000000576ca77210 */ /* 0x000fe20007ffe0ff */
[----:B--2---:R-:W3:Y:S01]  /*6ab0*/  LDTM.x64 R4, tmem[UR4] ;  /* 0x00000004000479ee */ /* 0x004ee20008340000 */
[C---:B------:R-:W-:Y:S02]  /*6ac0*/  IADD3 R168, PT, PT, R87.reuse, R164, RZ ;  /* 0x000000a457a87210 */ /* 0x040fe40007ffe0ff */
[C---:B------:R-:W-:Y:S02]  /*6ad0*/  IADD3 R170, PT, PT, R87.reuse, R154, RZ ;  /* 0x0000009a57aa7210 */ /* 0x040fe40007ffe0ff */
[----:B------:R-:W-:Y:S01]  /*6ae0*/  IADD3 R169, PT, PT, R87, R153, RZ ;  /* 0x0000009957a97210 */ /* 0x000fe20007ffe0ff */
[C---:B---3--:R-:W-:Y:S01]  /*6af0*/  FMUL R0, R70.reuse, R4 ;  /* 0x0000000446007220 */ /* 0x048fe20000400000 */
[C---:B------:R-:W-:Y:S01]  /*6b00*/  FMUL R2, R70.reuse, R5 ;  /* 0x0000000546027220 */ /* 0x040fe20000400000 */
[C---:B-1----:R-:W-:Y:S01]  /*6b10*/  FMUL R3, R70.reuse, R6 ;  /* 0x0000000646037220 */ /* 0x042fe20000400000 */
[C---:B------:R-:W-:Y:S01]  /*6b20*/  FMUL R7, R70.reuse, R7 ;  /* 0x0000000746077220 */ /* 0x040fe20000400000 */
[C---:B------:R-:W-:Y:S01]  /*6b30*/  FFMA R0, R73.reuse, R72, R0 ;  /* 0x0000004849007223 */ /* 0x040fe20000000000 */
[----:B------:R-:W-:Y:S02]  /*6b40*/  HADD2.F32 R72, -RZ, R81.H0_H0 ;  /* 0x20000051ff487230 */ /* 0x000fe40000004100 */
[C---:B------:R-:W-:Y:S01]  /*6b50*/  FFMA R2, R73.reuse, R75, R2 ;  /* 0x0000004b49027223 */ /* 0x040fe20000000002 */
[--C-:B------:R-:W-:Y:S02]  /*6b60*/  HADD2.F32 R75, -RZ, R82.reuse.H0_H0 ;  /* 0x20000052ff4b7230 */ /* 0x100fe40000004100 */
[C---:B------:R-:W-:Y:S01]  /*6b70*/  FMUL R4, R70.reuse, R8 ;  /* 0x0000000846047220 */ /* 0x040fe20000400000 */
[----:B------:R-:W-:Y:S01]  /*6b80*/  FMUL R5, R70, R9 ;  /* 0x0000000946057220 */ /* 0x000fe20000400000 */
[C---:B------:R-:W-:Y:S01]  /*6b90*/  FFMA R3, R73.reuse, R72, R3 ;  /* 0x0000004849037223 */ /* 0x040fe20000000003 */
[----:B------:R-:W-:Y:S01]  /*6ba0*/  HADD2.F32 R72, -RZ, R82.H1_H1 ;  /* 0x30000052ff487230 */ /* 0x000fe20000004100 */
[----:B------:R-:W-:Y:S01]  /*6bb0*/  F2FP.F16.F32.PACK_AB R92, R2, R0 ;  /* 0x00000000025c723e */ /* 0x000fe200000000ff */
[C---:B------:R-:W-:Y:S01]  /*6bc0*/  FFMA R7, R73.reuse, R74, R7 ;  /* 0x0000004a49077223 */ /* 0x040fe20000000007 */
[C---:B------:R-:W-:Y:S01]  /*6bd0*/  FFMA R4, R73.reuse, R75, R4 ;  /* 0x0000004b49047223 */ /* 0x040fe20000000004 */
[--C-:B------:R-:W-:Y:S02]  /*6be0*/  HADD2.F32 R74, -RZ, R83.reuse.H0_H0 ;  /* 0x20000053ff4a7230 */ /* 0x100fe40000004100 */
[----:B------:R-:W-:Y:S01]  /*6bf0*/  FFMA R5, R73, R72, R5 ;  /* 0x0000004849057223 */ /* 0x000fe20000000005 */
[C---:B------:R-:W-:Y:S01]  /*6c00*/  FMUL R6, R70.reuse, R10 ;  /* 0x0000000a46067220 */ /* 0x040fe20000400000 */
[----:B------:R-:W-:Y:S01]  /*6c10*/  HADD2.F32 R72, -RZ, R83.H1_H1 ;  /* 0x30000053ff487230 */ /* 0x000fe20000004100 */
[----:B------:R-:W-:Y:S01]  /*6c20*/  F2FP.F16.F32.PACK_AB R93, R7, R3 ;  /* 0x00000003075d723e */ /* 0x000fe200000000ff */
[C---:B------:R-:W-:Y:S01]  /*6c30*/  FMUL R11, R70.reuse, R11 ;  /* 0x0000000b460b7220 */ /* 0x040fe20000400000 */
[----:B------:R-:W-:Y:S01]  /*6c40*/  F2FP.F16.F32.PACK_AB R94, R5, R4 ;  /* 0x00000004055e723e */ /* 0x000fe200000000ff */
[C---:B------:R-:W-:Y:S01]  /*6c50*/  FFMA R6, R73.reuse, R74, R6 ;  /* 0x0000004a49067223 */ /* 0x040fe20000000006 */
[C---:B------:R-:W-:Y:S01]  /*6c60*/  FMUL R8, R70.reuse, R12 ;  /* 0x0000000c46087220 */ /* 0x040fe20000400000 */
[----:B------:R-:W-:Y:S01]  /*6c70*/  FFMA R11, R73, R72, R11 ;  /* 0x00000048490b7223 */ /* 0x000fe2000000000b */
[--C-:B------:R-:W-:Y:S02]  /*6c80*/  HADD2.F32 R72, -RZ, R88.reuse.H0_H0 ;  /* 0x20000058ff487230 */ /* 0x100fe40000004100 */
[C---:B------:R-:W-:Y:S01]  /*6c90*/  FMUL R9, R70.reuse, R13 ;  /* 0x0000000d46097220 */ /* 0x040fe20000400000 */
[----:B------:R-:W-:Y:S02]  /*6ca0*/  HADD2.F32 R74, -RZ, R88.H1_H1 ;  /* 0x30000058ff4a7230 */ /* 0x000fe40000004100 */
[C---:B------:R-:W-:Y:S01]  /*6cb0*/  FMUL R10, R70.reuse, R14 ;  /* 0x0000000e460a7220 */ /* 0x040fe20000400000 */
[--C-:B------:R-:W-:Y:S01]  /*6cc0*/  HADD2.F32 R75, -RZ, R89.reuse.H0_H0 ;  /* 0x20000059ff4b7230 */ /* 0x100fe20000004100 */
[----:B------:R-:W-:Y:S01]  /*6cd0*/  F2FP.F16.F32.PACK_AB R95, R11, R6 ;  /* 0x000000060b5f723e */ /* 0x000fe200000000ff */
[C---:B------:R-:W-:Y:S01]  /*6ce0*/  FFMA R8, R73.reuse, R72, R8 ;  /* 0x0000004849087223 */ /* 0x040fe20000000008 */
[----:B------:R-:W-:Y:S02]  /*6cf0*/  HADD2.F32 R72, -RZ, R89.H1_H1 ;  /* 0x30000059ff487230 */ /* 0x000fe40000004100 */
[C---:B------:R-:W-:Y:S01]  /*6d00*/  FFMA R9, R73.reuse, R74, R9 ;  /* 0x0000004a49097223 */ /* 0x040fe20000000009 */
[----:B------:R-:W-:Y:S01]  /*6d10*/  FFMA R10, R73, R75, R10 ;  /* 0x0000004b490a7223 */ /* 0x000fe2000000000a */
[----:B------:R1:W-:Y:S01]  /*6d20*/  STS.128 [R165+UR44+0x400], R92 ;  /* 0x0004005ca5007988 */ /* 0x0003e20008000c2c */
[C---:B------:R-:W-:Y:S01]  /*6d30*/  FMUL R15, R70.reuse, R15 ;  /* 0x0000000f460f7220 */ /* 0x040fe20000400000 */
[--C-:B------:R-:W-:Y:S01]  /*6d40*/  HADD2.F32 R75, -RZ, R90.reuse.H0_H0 ;  /* 0x2000005aff4b7230 */ /* 0x100fe20000004100 */
[----:B------:R-:W-:Y:S01]  /*6d50*/  F2FP.F16.F32.PACK_AB R100, R9, R8 ;  /* 0x000000080964723e */ /* 0x000fe200000000ff */
[----:B------:R-:W-:Y:S02]  /*6d60*/  HADD2.F32 R74, -RZ, R90.H1_H1 ;  /* 0x3000005aff4a7230 */ /* 0x000fe40000004100 */
[----:B------:R-:W-:Y:S01]  /*6d70*/  FFMA R15, R73, R72, R15 ;  /* 0x00000048490f7223 */ /* 0x000fe2000000000f */
[C---:B------:R-:W-:Y:S01]  /*6d80*/  FMUL R12, R70.reuse, R16 ;  /* 0x00000010460c7220 */ /* 0x040fe20000400000 */
[C---:B------:R-:W-:Y:S01]  /*6d90*/  FMUL R13, R70.reuse, R17 ;  /* 0x00000011460d7220 */ /* 0x040fe20000400000 */
[--C-:B------:R-:W-:Y:S02]  /*6da0*/  HADD2.F32 R72, -RZ, R91.reuse.H0_H0 ;  /* 0x2000005bff487230 */ /* 0x100fe40000004100 */
[C---:B------:R-:W-:Y:S01]  /*6db0*/  FMUL R14, R70.reuse, R18 ;  /* 0x00000012460e7220 */ /* 0x040fe20000400000 */
[----:B------:R-:W-:Y:S01]  /*6dc0*/  F2FP.F16.F32.PACK_AB R101, R15, R10 ;  /* 0x0000000a0f65723e */ /* 0x000fe200000000ff */
[C---:B------:R-:W-:Y:S01]  /*6dd0*/  FFMA R12, R73.reuse, R75, R12 ;  /* 0x0000004b490c7223 */ /* 0x040fe2000000000c */
[C---:B------:R-:W-:Y:S01]  /*6de0*/  FFMA R13, R73.reuse, R74, R13 ;  /* 0x0000004a490d7223 */ /* 0x040fe2000000000d */
[----:B------:R-:W-:Y:S01]  /*6df0*/  FFMA R14, R73, R72, R14 ;  /* 0x00000048490e7223 */ /* 0x000fe2000000000e */
[----:B------:R-:W-:Y:S02]  /*6e00*/  HADD2.F32 R74, -RZ, R91.H1_H1 ;  /* 0x3000005bff4a7230 */ /* 0x000fe40000004100 */
[C---:B------:R-:W-:Y:S01]  /*6e10*/  FMUL R19, R70.reuse, R19 ;  /* 0x0000001346137220 */ /* 0x040fe20000400000 */
[--C-:B------:R-:W-:Y:S01]  /*6e20*/  HADD2.F32 R72, -RZ, R96.reuse.H0_H0 ;  /* 0x20000060ff487230 */ /* 0x100fe20000004100 */
[----:B------:R-:W-:Y:S01]  /*6e30*/  F2FP.F16.F32.PACK_AB R102, R13, R12 ;  /* 0x0000000c0d66723e */ /* 0x000fe200000000ff */
[C---:B------:R-:W-:Y:S01]  /*6e40*/  FMUL R16, R70.reuse, R20 ;  /* 0x0000001446107220 */ /* 0x040fe20000400000 */
[C---:B------:R-:W-:Y:S01]  /*6e50*/  FFMA R19, R73.reuse, R74, R19 ;  /* 0x0000004a49137223 */ /* 0x040fe20000000013 */
[----:B------:R-:W-:Y:S02]  /*6e60*/  HADD2.F32 R74, -RZ, R96.H1_H1 ;  /* 0x30000060ff4a7230 */ /* 0x000fe40000004100 */
[C---:B------:R-:W-:Y:S01]  /*6e70*/  FMUL R17, R70.reuse, R21 ;  /* 0x0000001546117220 */ /* 0x040fe20000400000 */
[----:B------:R-:W-:Y:S01]  /*6e80*/  FFMA R16, R73, R72, R16 ;  /* 0x0000004849107223 */ /* 0x000fe20000000010 */
[--C-:B------:R-:W-:Y:S01]  /*6e90*/  HADD2.F32 R72, -RZ, R97.reuse.H0_H0 ;  /* 0x20000061ff487230 */ /* 0x100fe20000004100 */
[----:B------:R-:W-:Y:S01]  /*6ea0*/  F2FP.F16.F32.PACK_AB R103, R19, R14 ;  /* 0x0000000e1367723e */ /* 0x000fe200000000ff */
[----:B------:R-:W-:Y:S01]  /*6eb0*/  FFMA R17, R73, R74, R17 ;  /* 0x0000004a49117223 */ /* 0x000fe20000000011 */
[C---:B------:R-:W-:Y:S01]  /*6ec0*/  FMUL R18, R70.reuse, R22 ;  /* 0x0000001646127220 */ /* 0x040fe20000400000 */
[C---:B------:R-:W-:Y:S01]  /*6ed0*/  FMUL R23, R70.reuse, R23 ;  /* 0x0000001746177220 */ /* 0x040fe20000400000 */
[--C-:B------:R-:W-:Y:S01]  /*6ee0*/  HADD2.F32 R75, -RZ, R98.reuse.H0_H0 ;  /* 0x20000062ff4b7230 */ /* 0x100fe20000004100 */
[----:B------:R2:W-:Y:S01]  /*6ef0*/  STS.128 [R167+0x400], R100 ;  /* 0x00040064a7007388 */ /* 0x0005e20000000c00 */
[----:B------:R-:W-:Y:S01]  /*6f00*/  F2FP.F16.F32.PACK_AB R108, R17, R16 ;  /* 0x00000010116c723e */ /* 0x000fe200000000ff */
[C---:B------:R-:W-:Y:S01]  /*6f10*/  FFMA R18, R73.reuse, R72, R18 ;  /* 0x0000004849127223 */ /* 0x040fe20000000012 */
[----:B------:R-:W-:Y:S02]  /*6f20*/  HADD2.F32 R72, -RZ, R97.H1_H1 ;  /* 0x30000061ff487230 */ /* 0x000fe40000004100 */
[C---:B------:R-:W-:Y:S01]  /*6f30*/  FMUL R20, R70.reuse, R24 ;  /* 0x0000001846147220 */ /* 0x040fe20000400000 */
[----:B------:R-:W-:Y:S02]  /*6f40*/  HADD2.F32 R74, -RZ, R98.H1_H1 ;  /* 0x30000062ff4a7230 */ /* 0x000fe40000004100 */
[C---:B------:R-:W-:Y:S01]  /*6f50*/  FMUL R21, R70.reuse, R25 ;  /* 0x0000001946157220 */ /* 0x040fe20000400000 */
[C---:B------:R-:W-:Y:S01]  /*6f60*/  FMUL R22, R70.reuse, R26 ;  /* 0x0000001a46167220 */ /* 0x040fe20000400000 */
[C---:B------:R-:W-:Y:S01]  /*6f70*/  FFMA R23, R73.reuse, R72, R23 ;  /* 0x0000004849177223 */ /* 0x040fe20000000017 */
[C---:B------:R-:W-:Y:S01]  /*6f80*/  FFMA R20, R73.reuse, R75, R20 ;  /* 0x0000004b49147223 */ /* 0x040fe20000000014 */
[C---:B------:R-:W-:Y:S01]  /*6f90*/  FFMA R21, R73.reuse, R74, R21 ;  /* 0x0000004a49157223 */ /* 0x040fe20000000015 */
[----:B------:R-:W-:Y:S01]  /*6fa0*/  FFMA R22, R73, R77, R22 ;  /* 0x0000004d49167223 */ /* 0x000fe20000000016 */
[C---:B------:R-:W-:Y:S01]  /*6fb0*/  FMUL R27, R70.reuse, R27 ;  /* 0x0000001b461b7220 */ /* 0x040fe20000400000 */
[--C-:B------:R-:W-:Y:S01]  /*6fc0*/  HADD2.F32 R72, -RZ, R104.reuse.H0_H0 ;  /* 0x20000068ff487230 */ /* 0x100fe20000004100 */
[----:B------:R-:W-:Y:S01]  /*6fd0*/  F2FP.F16.F32.PACK_AB R109, R23, R18 ;  /* 0x00000012176d723e */ /* 0x000fe200000000ff */
[C---:B------:R-:W-:Y:S01]  /*6fe0*/  FMUL R24, R70.reuse, R28 ;  /* 0x0000001c46187220 */ /* 0x040fe20000400000 */
[----:B------:R-:W-:Y:S01]  /*6ff0*/  F2FP.F16.F32.PACK_AB R110, R21, R20 ;  /* 0x00000014156e723e */ /* 0x000fe200000000ff */
[C---:B------:R-:W-:Y:S01]  /*7000*/  FFMA R27, R73.reuse, R76, R27 ;  /* 0x0000004c491b7223 */ /* 0x040fe2000000001b */
[----:B------:R-:W-:Y:S02]  /*7010*/  HADD2.F32 R74, -RZ, R104.H1_H1 ;  /* 0x30000068ff4a7230 */ /* 0x000fe40000004100 */
[----:B------:R-:W-:Y:S01]  /*7020*/  FFMA R24, R73, R72, R24 ;  /* 0x0000004849187223 */ /* 0x000fe20000000018 */
[C---:B------:R-:W-:Y:S01]  /*7030*/  FMUL R25, R70.reuse, R29 ;  /* 0x0000001d46197220 */ /* 0x040fe20000400000 */
[--C-:B------:R-:W-:Y:S01]  /*7040*/  HADD2.F32 R75, -RZ, R105.reuse.H0_H0 ;  /* 0x20000069ff4b7230 */ /* 0x100fe20000004100 */
[----:B------:R-:W-:Y:S01]  /*7050*/  F2FP.F16.F32.PACK_AB R111, R27, R22 ;  /* 0x000000161b6f723e */ /* 0x000fe200000000ff */
[C---:B------:R-:W-:Y:S01]  /*7060*/  FMUL R26, R70.reuse, R30 ;  /* 0x0000001e461a7220 */ /* 0x040fe20000400000 */
[----:B------:R-:W-:Y:S02]  /*7070*/  HADD2.F32 R72, -RZ, R105.H1_H1 ;  /* 0x30000069ff487230 */ /* 0x000fe40000004100 */
[C---:B------:R-:W-:Y:S01]  /*7080*/  FFMA R25, R73.reuse, R74, R25 ;  /* 0x0000004a49197223 */ /* 0x040fe20000000019 */
[C---:B------:R-:W-:Y:S01]  /*7090*/  FMUL R31, R70.reuse, R31 ;  /* 0x0000001f461f7220 */ /* 0x040fe20000400000 */
[----:B------:R3:W-:Y:S01]  /*70a0*/  STS.128 [R164+0x400], R108 ;  /* 0x0004006ca4007388 */ /* 0x0007e20000000c00 */
[----:B------:R-:W-:Y:S01]  /*70b0*/  FFMA R26, R73, R75, R26 ;  /* 0x0000004b491a7223 */ /* 0x000fe2000000001a */
[--C-:B------:R-:W-:Y:S01]  /*70c0*/  HADD2.F32 R75, -RZ, R106.reuse.H0_H0 ;  /* 0x2000006aff4b7230 */ /* 0x100fe20000004100 */
[----:B-1----:R-:W-:Y:S01]  /*70d0*/  F2FP.F16.F32.PACK_AB R92, R25, R24 ;  /* 0x00000018195c723e */ /* 0x002fe200000000ff */
[----:B------:R-:W-:Y:S01]  /*70e0*/  FFMA R31, R73, R72, R31 ;  /* 0x00000048491f7223 */ /* 0x000fe2000000001f */
[C---:B------:R-:W-:Y:S01]  /*70f0*/  FMUL R28, R70.reuse, R32 ;  /* 0x00000020461c7220 */ /* 0x040fe20000400000 */
[----:B------:R-:W-:Y:S02]  /*7100*/  HADD2.F32 R72, -RZ, R106.H1_H1 ;  /* 0x3000006aff487230 */ /* 0x000fe40000004100 */
[C---:B------:R-:W-:Y:S01]  /*7110*/  FMUL R29, R70.reuse, R33 ;  /* 0x00000021461d7220 */ /* 0x040fe20000400000 */
[--C-:B------:R-:W-:Y:S01]  /*7120*/  HADD2.F32 R77, -RZ, R107.reuse.H0_H0 ;  /* 0x2000006bff4d7230 */ /* 0x100fe20000004100 */
[----:B------:R-:W-:Y:S01]  /*7130*/  F2FP.F16.F32.PACK_AB R93, R31, R26 ;  /* 0x0000001a1f5d723e */ /* 0x000fe200000000ff */
[C---:B------:R-:W-:Y:S01]  /*7140*/  FFMA R28, R73.reuse, R75, R28 ;  /* 0x0000004b491c7223 */ /* 0x040fe2000000001c */
        /* <DEDUP_REMOVED lines=16> */
[----:B------:R-:W-:Y:S01]  /*7250*/  HADD2.F32 R72, -RZ, R113.H1_H1 ;  /* 0x30000071ff487230 */ /* 0x000fe20000004100 */
[----:B------:R1:W-:Y:S01]  /*7260*/  STS.128 [R168+0x400], R92 ;  /* 0x0004005ca8007388 */ /* 0x0003e20000000c00 */
[C---:B------:R-:W-:Y:S01]  /*7270*/  FMUL R39, R70.reuse, R39 ;  /* 0x0000002746277220 */ /* 0x040fe20000400000 */
[----:B--2---:R-:W-:Y:S01]  /*7280*/  F2FP.F16.F32.PACK_AB R100, R33, R32 ;  /* 0x000000202164723e */ /* 0x004fe200000000ff */
[C---:B------:R-:W-:Y:S01]  /*7290*/  FFMA R34, R73.reuse, R75, R34 ;  /* 0x0000004b49227223 */ /* 0x040fe20000000022 */
[--C-:B------:R-:W-:Y:S02]  /*72a0*/  HADD2.F32 R75, -RZ, R114.reuse.H0_H0 ;  /* 0x20000072ff4b7230 */ /* 0x100fe40000004100 */
        /* <DEDUP_REMOVED lines=26> */
[----:B---3--:R-:W-:Y:S01]  /*7450*/  F2FP.F16.F32.PACK_AB R108, R41, R40 ;  /* 0x00000028296c723e */ /* 0x008fe200000000ff */
        /* <DEDUP_REMOVED lines=9> */
[C---:B------:R-:W-:Y:S01]  /*74f0*/  FFMA R45, R73.reuse, R74, R45 ;  /* 0x0000004a492d7223 */ /* 0x040fe2000000002d */
[C---:B------:R-:W-:Y:S01]  /*7500*/  FMUL R46, R70.reuse, R50 ;  /* 0x00000032462e7220 */ /* 0x040fe20000400000 */
[----:B------:R-:W-:Y:S02]  /*7510*/  HADD2.F32 R72, -RZ, R123.H1_H1 ;  /* 0x3000007bff487230 */ /* 0x000fe40000004100 */
[C---:B------:R-:W-:Y:S01]  /*7520*/  FMUL R51, R70.reuse, R51 ;  /* 0x0000003346337220 */ /* 0x040fe20000400000 */
[C---:B------:R-:W-:Y:S01]  /*7530*/  FMUL R48, R70.reuse, R52 ;  /* 0x0000003446307220 */ /* 0x040fe20000400000 */
[C---:B------:R-:W-:Y:S01]  /*7540*/  FFMA R46, R73.reuse, R75, R46 ;  /* 0x0000004b492e7223 */ /* 0x040fe2000000002e */
[--C-:B------:R-:W-:Y:S02]  /*7550*/  HADD2.F32 R75, -RZ, R128.reuse.H0_H0 ;  /* 0x20000080ff4b7230 */ /* 0x100fe40000004100 */
[C---:B------:R-:W-:Y:S01]  /*7560*/  FFMA R51, R73.reuse, R72, R51 ;  /* 0x0000004849337223 */ /* 0x040fe20000000033 */
[----:B------:R-:W-:Y:S02]  /*7570*/  HADD2.F32 R74, -RZ, R128.H1_H1 ;  /* 0x30000080ff4a7230 */ /* 0x000fe40000004100 */
[C---:B------:R-:W-:Y:S01]  /*7580*/  FMUL R49, R70.reuse, R53 ;  /* 0x0000003546317220 */ /* 0x040fe20000400000 */
[--C-:B------:R-:W-:Y:S02]  /*7590*/  HADD2.F32 R77, -RZ, R129.reuse.H0_H0 ;  /* 0x20000081ff4d7230 */ /* 0x100fe40000004100 */
[C---:B------:R-:W-:Y:S01]  /*75a0*/  FMUL R50, R70.reuse, R54 ;  /* 0x0000003646327220 */ /* 0x040fe20000400000 */
[----:B------:R-:W-:Y:S02]  /*75b0*/  HADD2.F32 R72, -RZ, R129.H1_H1 ;  /* 0x30000081ff487230 */ /* 0x000fe40000004100 */
[C---:B------:R-:W-:Y:S01]  /*75c0*/  FMUL R55, R70.reuse, R55 ;  /* 0x0000003746377220 */ /* 0x040fe20000400000 */
[C---:B------:R-:W-:Y:S01]  /*75d0*/  FFMA R48, R73.reuse, R75, R48 ;  /* 0x0000004b49307223 */ /* 0x040fe20000000030 */
[C---:B------:R-:W-:Y:S01]  /*75e0*/  FFMA R49, R73.reuse, R74, R49 ;  /* 0x0000004a49317223 */ /* 0x040fe20000000031 */
[C---:B------:R-:W-:Y:S01]  /*75f0*/  FFMA R50, R73.reuse, R77, R50 ;  /* 0x0000004d49327223 */ /* 0x040fe20000000032 */
[C---:B------:R-:W-:Y:S01]  /*7600*/  FFMA R55, R73.reuse, R72, R55 ;  /* 0x0000004849377223 */ /* 0x040fe20000000037 */
[--C-:B------:R-:W-:Y:S02]  /*7610*/  HADD2.F32 R75, -RZ, R130.reuse.H0_H0 ;  /* 0x20000082ff4b7230 */ /* 0x100fe40000004100 */
[C---:B------:R-:W-:Y:S01]  /*7620*/  FMUL R52, R70.reuse, R56 ;  /* 0x0000003846347220 */ /* 0x040fe20000400000 */
        /* <DEDUP_REMOVED lines=9> */
[----:B------:R-:W-:Y:S01]  /*76c0*/  FFMA R59, R73, R74, R59 ;  /* 0x0000004a493b7223 */ /* 0x000fe2000000003b */
[--C-:B------:R-:W-:Y:S02]  /*76d0*/  HADD2.F32 R72, -RZ, R136.reuse.H0_H0 ;  /* 0x20000088ff487230 */ /* 0x100fe40000004100 */
[C---:B------:R-:W-:Y:S01]  /*76e0*/  FMUL R56, R70.reuse, R60 ;  /* 0x0000003c46387220 */ /* 0x040fe20000400000 */
[----:B------:R-:W-:Y:S02]  /*76f0*/  HADD2.F32 R74, -RZ, R136.H1_H1 ;  /* 0x30000088ff4a7230 */ /* 0x000fe40000004100 */
[C---:B------:R-:W-:Y:S01]  /*7700*/  FMUL R57, R70.reuse, R61 ;  /* 0x0000003d46397220 */ /* 0x040fe20000400000 */
[--C-:B------:R-:W-:Y:S02]  /*7710*/  HADD2.F32 R75, -RZ, R137.reuse.H0_H0 ;  /* 0x20000089ff4b7230 */ /* 0x100fe40000004100 */
[C---:B------:R-:W-:Y:S01]  /*7720*/  FMUL R58, R70.reuse, R62 ;  /* 0x0000003e463a7220 */ /* 0x040fe20000400000 */
[----:B------:R-:W-:Y:S01]  /*7730*/  F2FP.F16.F32.PACK_AB R110, R45, R44 ;  /* 0x0000002c2d6e723e */ /* 0x000fe200000000ff */
[----:B------:R-:W-:Y:S01]  /*7740*/  FFMA R56, R73, R72, R56 ;  /* 0x0000004849387223 */ /* 0x000fe20000000038 */
[----:B------:R-:W-:Y:S01]  /*7750*/  F2FP.F16.F32.PACK_AB R111, R51, R46 ;  /* 0x0000002e336f723e */ /* 0x000fe200000000ff */
[C---:B------:R-:W-:Y:S01]  /*7760*/  FFMA R57, R73.reuse, R74, R57 ;  /* 0x0000004a49397223 */ /* 0x040fe20000000039 */
[C---:B------:R-:W-:Y:S01]  /*7770*/  FFMA R58, R73.reuse, R75, R58 ;  /* 0x0000004b493a7223 */ /* 0x040fe2000000003a */
[----:B------:R-:W-:Y:S02]  /*7780*/  HADD2.F32 R72, -RZ, R137.H1_H1 ;  /* 0x30000089ff487230 */ /* 0x000fe40000004100 */
[C---:B------:R-:W-:Y:S01]  /*7790*/  FMUL R63, R70.reuse, R63 ;  /* 0x0000003f463f7220 */ /* 0x040fe20000400000 */
[----:B------:R1:W-:Y:S01]  /*77a0*/  STS.128 [R170+0x400], R108 ;  /* 0x0004006caa007388 */ /* 0x0003e20000000c00 */
[--C-:B------:R-:W-:Y:S02]  /*77b0*/  HADD2.F32 R75, -RZ, R138.reuse.H0_H0 ;  /* 0x2000008aff4b7230 */ /* 0x100fe40000004100 */
[C---:B------:R-:W-:Y:S01]  /*77c0*/  FMUL R60, R70.reuse, R64 ;  /* 0x00000040463c7220 */ /* 0x040fe20000400000 */
[----:B------:R-:W-:Y:S02]  /*77d0*/  HADD2.F32 R74, -RZ, R138.H1_H1 ;  /* 0x3000008aff4a7230 */ /* 0x000fe40000004100 */
[C---:B------:R-:W-:Y:S01]  /*77e0*/  FMUL R61, R70.reuse, R65 ;  /* 0x00000041463d7220 */ /* 0x040fe20000400000 */
[--C-:B------:R-:W-:Y:S02]  /*77f0*/  HADD2.F32 R77, -RZ, R139.reuse.H0_H0 ;  /* 0x2000008bff4d7230 */ /* 0x100fe40000004100 */
[C---:B------:R-:W-:Y:S01]  /*7800*/  FMUL R62, R70.reuse, R66 ;  /* 0x00000042463e7220 */ /* 0x040fe20000400000 */
[----:B------:R-:W-:Y:S02]  /*7810*/  HADD2.F32 R76, -RZ, R139.H1_H1 ;  /* 0x3000008bff4c7230 */ /* 0x000fe40000004100 */
[----:B------:R-:W-:Y:S01]  /*7820*/  FFMA R63, R73, R72, R63 ;  /* 0x00000048493f7223 */ /* 0x000fe2000000003f */
[----:B------:R-:W-:Y:S01]  /*7830*/  FMUL R67, R70, R67 ;  /* 0x0000004346437220 */ /* 0x000fe20000400000 */
[----:B------:R-:W-:Y:S01]  /*7840*/  F2FP.F16.F32.PACK_AB R116, R49, R48 ;  /* 0x000000303174723e */ /* 0x000fe200000000ff */
[----:B------:R-:W-:Y:S01]  /*7850*/  FFMA R60, R73, R75, R60 ;  /* 0x0000004b493c7223 */ /* 0x000fe2000000003c */
[----:B------:R-:W-:Y:S01]  /*7860*/  F2FP.F16.F32.PACK_AB R117, R55, R50 ;  /* 0x000000323775723e */ /* 0x000fe200000000ff */
[----:B------:R-:W-:Y:S01]  /*7870*/  FFMA R61, R73, R74, R61 ;  /* 0x0000004a493d7223 */ /* 0x000fe2000000003d */
[----:B------:R-:W-:Y:S01]  /*7880*/  F2FP.F16.F32.PACK_AB R118, R53, R52 ;  /* 0x000000343576723e */ /* 0x000fe200000000ff */
[----:B------:R-:W-:Y:S01]  /*7890*/  FFMA R62, R73, R77, R62 ;  /* 0x0000004d493e7223 */ /* 0x000fe2000000003e */
[----:B------:R-:W-:Y:S01]  /*78a0*/  F2FP.F16.F32.PACK_AB R119, R59, R54 ;  /* 0x000000363b77723e */ /* 0x000fe200000000ff */
[----:B------:R-:W-:Y:S01]  /*78b0*/  FFMA R67, R73, R76, R67 ;  /* 0x0000004c49437223 */ /* 0x000fe20000000043 */
[----:B------:R-:W-:Y:S02]  /*78c0*/  F2FP.F16.F32.PACK_AB R124, R57, R56 ;  /* 0x00000038397c723e */ /* 0x000fe400000000ff */
[----:B------:R-:W-:Y:S01]  /*78d0*/  F2FP.F16.F32.PACK_AB R125, R63, R58 ;  /* 0x0000003a3f7d723e */ /* 0x000fe200000000ff */
[----:B------:R1:W-:Y:S01]  /*78e0*/  STS.128 [R153+0x400], R116 ;  /* 0x0004007499007388 */ /* 0x0003e20000000c00 */
[----:B------:R-:W-:Y:S02]  /*78f0*/  F2FP.F16.F32.PACK_AB R126, R61, R60 ;  /* 0x0000003c3d7e723e */ /* 0x000fe400000000ff */
[----:B------:R-:W-:Y:S05]  /*7900*/  F2FP.F16.F32.PACK_AB R127, R67, R62 ;  /* 0x0000003e437f723e */ /* 0x000fea00000000ff */
[----:B------:R1:W-:Y:S01]  /*7910*/  STS.128 [R169+0x400], R124 ;  /* 0x0004007ca9007388 */ /* 0x0003e20000000c00 */
[----:B------:R-:W-:Y:S01]  /*7920*/  @!PT LDS RZ, [RZ] ;  /* 0x00000000fffff984 */ /* 0x000fe20000000800 */
[----:B------:R-:W-:Y:S01]  /*7930*/  @!PT LDS RZ, [RZ] ;  /* 0x00000000fffff984 */ /* 0x000fe20000000800 */
[----:B------:R-:W-:Y:S01]  /*7940*/  @!PT LDS RZ, [RZ] ;  /* 0x00000000fffff984 */ /* 0x000fe20000000800 */
[----:B------:R-:W-:Y:S01]  /*7950*/  @!PT LDS RZ, [RZ] ;  /* 0x00000000fffff984 */ /* 0x000fe20000000800 */
[----:B------:R2:W-:Y:S07]  /*7960*/  MEMBAR.ALL.CTA ;  /* 0x0000000000007992 */ /* 0x0005ee0000008000 */
[----:B--2---:R-:W2:Y:S02]  /*7970*/  FENCE.VIEW.ASYNC.S ;  /* 0x00000000000073c6 */ /* 0x004ea40000000000 */
[----:B--2---:R-:W-:Y:S06]  /*7980*/  BAR.SYNC.DEFER_BLOCKING 0x1, 0x80 ;  /* 0x0042000000007b1d */ /* 0x004fec0000010000 */
[----:B------:R-:W-:Y:S05]  /*7990*/  @P0 BRA `(.L_x_116) ;  /* 0x0000000000280947 */ /* 0x000fea0003800000 */
[----:B------:R-:W2:Y:S01]  /*79a0*/  LDCU.64 UR6, c[0x0][0x348] ;  /* 0x00006900ff0677ac */ /* 0x000ea20008000a00 */
[----:B------:R-:W-:Y:S01]  /*79b0*/  UIADD3 UR4, UPT, UPT, UR44, 0x400, URZ ;  /* 0x000004002c047890 */ /* 0x000fe2000fffe0ff */
[----:B------:R-:W-:Y:S05]  /*79c0*/  UMOV UR51, UR36 ;  /* 0x0000002400337c82 */ /* 0x000fea0008000000 */
[----:B------:R-:W-:Y:S04]  /*79d0*/  MOV R150, UR4 ;  /* 0x0000000400967c02 */ /* 0x000fe80008000f00 */
[----:B------:R-:W-:Y:S01]  /*79e0*/  R2UR UR48, R150 ;  /* 0x00000000963072ca */ /* 0x000fe200000e0000 */
[----:B--2---:R-:W-:Y:S04]  /*79f0*/  UIADD3 UR4, UP0, UPT, UR6, 0x680, URZ ;  /* 0x0000068006047890 */ /* 0x004fe8000ff1e0ff */
[----:B------:R-:W-:Y:S09]  /*7a00*/  UIADD3.X UR5, UPT, UPT, URZ, UR7, URZ, UP0, !UPT ;  /* 0x00000007ff057290 */ /* 0x000ff200087fe4ff */
[----:B------:R2:W-:Y:S01]  /*7a10*/  UTMASTG.3D [UR48], [UR4] ;  /* 0x00000030040073b5 */ /* 0x0005e20008010000 */
[----:B------:R0:W-:Y:S01]  /*7a20*/  UTMACMDFLUSH ;  /* 0x00000000000079b7 */ /* 0x0001e20000000000 */
[----:B--2---:R-:W-:Y:S04]  /*7a30*/  DEPBAR.LE SB0, 0x1 ;  /* 0x000080400000791a */ /* 0x004fe80000000000 */
.L_x_116:
[----:B------:R-:W-:Y:S05]  /*7a40*/  BSYNC.RECONVERGENT B0 ;  /* 0x0000000000007941 */ /* 0x000fea0003800200 */
.L_x_115:
[----:B------:R-:W-:Y:S01]  /*7a50*/  BAR.SYNC.DEFER_BLOCKING 0x1, 0x80 ;  /* 0x0042000000007b1d */ /* 0x000fe20000010000 */
[----:B------:R-:W-:Y:S01]  /*7a60*/  ISETP.NE.AND P1, PT, R163, RZ, PT ;  /* 0x000000ffa300720c */ /* 0x000fe20003f25270 */
[----:B------:R-:W-:Y:S01]  /*7a70*/  UISETP.NE.AND UP0, UPT, UR52, URZ, UPT ;  /* 0x000000ff3400728c */ /* 0x000fe2000bf05270 */
[----:B------:R-:W-:Y:S11]  /*7a80*/  LEA R3, R78, UR44, 0x3 ;  /* 0x0000002c4e037c11 */ /* 0x000ff6000f8e18ff */
[----:B------:R-:W-:Y:S01]  /*7a90*/  @P1 SHF.L.U32 R2, R157, 0x1f, RZ ;  /* 0x0000001f9d021819 */ /* 0x000fe200000006ff */
[----:B------:R-:W-:Y:S06]  /*7aa0*/  BRA.U !UP0, `(.L_x_117) ;  /* 0x0000000108247547 */ /* 0x000fec000b800000 */
[----:B------:R-:W-:Y:S01]  /*7ab0*/  IMAD.U32 R5, RZ, RZ, UR46 ;  /* 0x0000002eff057e24 */ /* 0x000fe2000f8e00ff */
[----:B------:R-:W-:Y:S01]  /*7ac0*/  MOV R0, UR47 ;  /* 0x0000002f00007c02 */ /* 0x000fe20008000f00 */
[----:B------:R-:W-:Y:S03]  /*7ad0*/  UIADD3 UR4, UPT, UPT, UR46, 0x1, URZ ;  /* 0x000000012e047890 */ /* 0x000fe6000fffe0ff */
[----:B------:R-:W-:Y:S01]  /*7ae0*/  @P1 LEA R5, R5, UR44, 0x3 ;  /* 0x0000002c05051c11 */ /* 0x000fe2000f8e18ff */
[----:B------:R-:W-:Y:S04]  /*7af0*/  UISETP.NE.AND UP0, UPT, UR4, 0x4, UPT ;  /* 0x000000040400788c */ /* 0x000fe8000bf05270 */
[----:B------:R-:W-:Y:S01]  /*7b00*/  @P1 VIADD R5, R5, 0x70 ;  /* 0x0000007005051836 */ /* 0x000fe20000000000 */
[----:B------:R-:W-:Y:S04]  /*7b10*/  USEL UR46, UR4, URZ, UP0 ;  /* 0x000000ff042e7287 */ /* 0x000fe80008000000 */
[----:B------:R-:W-:Y:S04]  /*7b20*/  @P1 PRMT R0, R0, 0x654, R5 ;  /* 0x0000065400001816 */ /* 0x000fe80000000005 */
[----:B------:R2:W-:Y:S04]  /*7b30*/  @P1 SYNCS.ARRIVE.TRANS64.RED.A1T0 RZ, [R0+URZ], RZ ;  /* 0x000000ff00ff19a7 */ /* 0x0005e800081004ff */
.L_x_117:
[----:B------:R-:W3:Y:S01]  /*7b40*/  @P1 SYNCS.PHASECHK.TRANS64.TRYWAIT P0, [R3+URZ+0x50], R2 ;  /* 0x00005002030015a7 */ /* 0x000ee200080011ff */
[----:B------:R-:W-:Y:S01]  /*7b50*/  BSSY B1, `(.L_x_118) ;  /* 0x000001f000017945 */ /* 0x000fe20003800000 */
[----:B---3--:R-:W-:Y:S03]  /*7b60*/  @P1 SEL R84, RZ, 0x1, !P0 ;  /* 0x00000001ff541807 */ /* 0x008fe60004000000 */
[----:B------:R-:W-:Y:S05]  /*7b70*/  @!P1 BRA `(.L_x_119) ;  /* 0x0000000000709947 */ /* 0x000fea0003800000 */
[----:B------:R-:W-:Y:S01]  /*7b80*/  ISETP.NE.AND P1, PT, R86, RZ, PT ;  /* 0x000000ff5600720c */ /* 0x000fe20003f25270 */
[----:B------:R-:W-:Y:S01]  /*7b90*/  BSSY B0, `(.L_x_120) ;  /* 0x000000b000007945 */ /* 0x000fe20003800000 */
[----:B------:R-:W-:Y:S11]  /*7ba0*/  ISETP.NE.AND P0, PT, R84, RZ, PT ;  /* 0x000000ff5400720c */ /* 0x000ff60003f05270 */
[----:B------:R-:W-:Y:S05]  /*7bb0*/  @P1 IMAD R6, R78, 0x4000, R165 ;  /* 0x000040004e061824 */ /* 0x000fea00078e02a5 */
[----:B--2---:R-:W-:Y:S04]  /*7bc0*/  @P1 IADD3 R0, PT, PT, R6, UR44, RZ ;  /* 0x0000002c06001c10 */ /* 0x004fe8000fffe0ff */
[----:B------:R-:W-:Y:S01]  /*7bd0*/  @P1 IADD3 R4, PT, PT, R85, R0, RZ ;  /* 0x0000000055041210 */ /* 0x000fe20007ffe0ff */
[--C-:B------:R-:W-:Y:S02]  /*7be0*/  @P1 IMAD.IADD R2, R79, 0x1, R0.reuse ;  /* 0x000000014f021824 */ /* 0x100fe400078e0200 */
[----:B------:R-:W-:Y:S01]  /*7bf0*/  @P1 IMAD.IADD R5, R87, 0x1, R0 ;  /* 0x0000000157051824 */ /* 0x000fe200078e0200 */
[----:B------:R-:W-:Y:S06]  /*7c00*/  @P0 BRA `(.L_x_121) ;  /* 0x00000000000c0947 */ /* 0x000fec0003800000 */
[----:B------:R-:W-:Y:S04]  /*7c10*/  SHF.L.U32 R0, R157, 0x1f, RZ ;  /* 0x0000001f9d007819 */ /* 0x000fe800000006ff */
[----:B------:R-:W2:Y:S02]  /*7c20*/  SYNCS.PHASECHK.TRANS64.TRYWAIT P0, [R3+URZ+0x50], R0 ;  /* 0x00005000030075a7 */ /* 0x000ea400080011ff */
[----:B--2---:R-:W-:Y:S05]  /*7c30*/  @!P0 BRA `(.L_x_122) ;  /* 0x0000004800848947 */ /* 0x004fea0003800000 */
.L_x_121:
[----:B------:R-:W-:Y:S05]  /*7c40*/  BSYNC B0 ;  /* 0x0000000000007941 */ /* 0x000fea0003800000 */
.L_x_120:
[----:B------:R-:W-:Y:S01]  /*7c50*/  ISETP.NE.AND P0, PT, R86, RZ, PT ;  /* 0x000000ff5600720c */ /* 0x000fe20003f05270 */
[----:B------:R-:W-:Y:S11]  /*7c60*/  VIADD R78, R78, 0x1 ;  /* 0x000000014e4e7836 */ /* 0x000ff60000000000 */
[----:B------:R-:W-:Y:S01]  /*7c70*/  @!UPT UIADD3 URZ, UPT, UPT, URZ, URZ, URZ ;  /* 0x000000fffffff290 */ /* 0x000fe2000fffe0ff */
[----:B------:R3:W4:Y:S01]  /*7c80*/  @P0 LDS.128 R80, [R6+UR44+0x400] ;  /* 0x0004002c06500984 */ /* 0x0007220008000c00 */
[--C-:B--2---:R-:W-:Y:S01]  /*7c90*/  @P0 IMAD.IADD R0, R85, 0x1, R2.reuse ;  /* 0x0000000155000824 */ /* 0x104fe200078e0202 */
[C---:B------:R-:W-:Y:S01]  /*7ca0*/  @P0 IADD3 R3, PT, PT, R87.reuse, R4, RZ ;  /* 0x0000000457030210 */ /* 0x040fe20007ffe0ff */
[C---:B------:R-:W-:Y:S01]  /*7cb0*/  @P0 IMAD.IADD R7, R87.reuse, 0x1, R2 ;  /* 0x0000000157070824 */ /* 0x040fe200078e0202 */
[----:B------:R3:W2:Y:S02]  /*7cc0*/  @P0 LDS.128 R88, [R5+0x400] ;  /* 0x0004000005580984 */ /* 0x0006a40000000c00 */
[----:B------:R-:W-:Y:S02]  /*7cd0*/  @P0 IADD3 R8, PT, PT, R87, R0, RZ ;  /* 0x0000000057080210 */ /* 0x000fe40007ffe0ff */
[----:B------:R3:W1:Y:S04]  /*7ce0*/  @P0 LDS.128 R96, [R4+0x400] ;  /* 0x0004000004600984 */ /* 0x0006680000000c00 */
[----:B------:R3:W1:Y:S04]  /*7cf0*/  @P0 LDS.128 R104, [R3+0x400] ;  /* 0x0004000003680984 */ /* 0x0006680000000c00 */
[----:B------:R3:W1:Y:S04]  /*7d00*/  @P0 LDS.128 R112, [R2+0x400] ;  /* 0x0004000002700984 */ /* 0x0006680000000c00 */
[----:B------:R3:W1:Y:S04]  /*7d10*/  @P0 LDS.128 R120, [R7+0x400] ;  /* 0x0004000007780984 */ /* 0x0006680000000c00 */
[----:B------:R3:W1:Y:S04]  /*7d20*/  @P0 LDS.128 R128, [R0+0x400] ;  /* 0x0004000000800984 */ /* 0x0006680000000c00 */
[----:B------:R3:W1:Y:S02]  /*7d30*/  @P0 LDS.128 R136, [R8+0x400] ;  /* 0x0004000008880984 */ /* 0x0006640000000c00 */
.L_x_119:
[----:B------:R-:W-:Y:S05]  /*7d40*/  BSYNC B1 ;  /* 0x0000000000017941 */ /* 0x000fea0003800000 */
.L_x_118:
[----:B--23--:R-:W-:Y:S05]  /*7d50*/  VIADD R0, R71, 0x40 ;  /* 0x0000004047007836 */ /* 0x00cfea0000000000 */
[----:B------:R-:W-:Y:S04]  /*7d60*/  SHF.R.U32.HI R0, RZ, 0x15, R0 ;  /* 0x00000015ff007819 */ /* 0x000fe80000011600 */
[----:B------:R-:W-:Y:S11]  /*7d70*/  LOP3.LUT P0, RZ, R0, 0x3, R147, 0x48, !PT ;  /* 0x0000000300ff7812 */ /* 0x000ff60007804893 */
[----:B------:R-:W-:Y:S02]  /*7d80*/  @!UPT UIADD3 URZ, UPT, UPT, URZ, URZ, URZ ;  /* 0x000000fffffff290 */ /* 0x000fe4000fffe0ff */
[----:B------:R-:W-:Y:S05]  /*7d90*/  @!P0 BRA `(.L_x_123) ;  /* 0x0000000000408947 */ /* 0x000fea0003800000 */
[----:B------:R-:W2:Y:S01]  /*7da0*/  LDCU.64 UR8, c[0x4][0x70] ;  /* 0x01000e00ff0877ac */ /* 0x000ea20008000a00 */
[----:B------:R-:W-:Y:S01]  /*7db0*/  MOV R3, 0x0 ;  /* 0x0000000000037802 */ /* 0x000fe20000000f00 */
[----:B------:R-:W-:Y:S02]  /*7dc0*/  HFMA2 R12, -RZ, RZ, 0, 5.9604644775390625e-08 ;  /* 0x00000001ff0c7431 */ /* 0x000fe400000001ff */
[----:B------:R-:W-:Y:S02]  /*7dd0*/  IMAD.MOV.U32 R8, RZ, RZ, 0x192 ;  /* 0x00000192ff087424 */ /* 0x000fe400078e00ff */
[----:B------:R-:W-:Y:S01]  /*7de0*/  IMAD.MOV.U32 R13, RZ, RZ, RZ ;  /* 0x000000ffff0d7224 */ /* 0x000fe200078e00ff */
[----:B------:R-:W3:Y:S01]  /*7df0*/  LDCU.64 UR6, c[0x4][0x78] ;  /* 0x01000f00ff0677ac */ /* 0x000ee20008000a00 */
[----:B------:R-:W1:Y:S01]  /*7e00*/  LDC.64 R2, c[0x4][R3] ;  /* 0x0100000003027b82 */ /* 0x000e620000000a00 */
[----:B------:R-:W5:Y:S01]  /*7e10*/  LDCU.64 UR4, c[0x4][0x10] ;  /* 0x01000200ff0477ac */ /* 0x000f620008000a00 */
[----:B--2---:R-:W-:Y:S01]  /*7e20*/  MOV R5, UR9 ;  /* 0x0000000900057c02 */ /* 0x004fe20008000f00 */
[----:B------:R-:W-:Y:S01]  /*7e30*/  IMAD.U32 R4, RZ, RZ, UR8 ;  /* 0x00000008ff047e24 */ /* 0x000fe2000f8e00ff */
[----:B---3--:R-:W-:Y:S01]  /*7e40*/  MOV R7, UR7 ;  /* 0x0000000700077c02 */ /* 0x008fe20008000f00 */
[----:B------:R-:W-:Y:S01]  /*7e50*/  IMAD.U32 R6, RZ, RZ, UR6 ;  /* 0x00000006ff067e24 */ /* 0x000fe2000f8e00ff */
[----:B-----5:R-:W-:Y:S01]  /*7e60*/  MOV R11, UR5 ;  /* 0x00000005000b7c02 */ /* 0x020fe20008000f00 */
[----:B------:R-:W-:Y:S02]  /*7e70*/  IMAD.U32 R10, RZ, RZ, UR4 ;  /* 0x00000004ff0a7e24 */ /* 0x000fe4000f8e00ff */
[----:B------:R-:W-:Y:S07]  /*7e80*/  LEPC R20, `(.L_x_123) ;  /* 0x000000001014794e */ /* 0x000fee0000000000 */
[----:B-1--4-:R-:W-:Y:S05]  /*7e90*/  CALL.ABS.NOINC R2 ;  /* 0x0000000002007343 */ /* 0x012fea0003c00000 */
.L_x_123:
[----:B------:R-:W-:Y:S05]  /*7ea0*/  WARPSYNC.ALL ;  /* 0x0000000000007948 */ /* 0x000fea0003800000 */
[----:B------:R-:W-:Y:S01]  /*7eb0*/  R2UR UR4, R71 ;  /* 0x00000000470472ca */ /* 0x000fe200000e0000 */
[--C-:B----4-:R-:W-:Y:S01]  /*7ec0*/  HADD2.F32 R72, -RZ, R80.reuse.H0_H0 ;  /* 0x20000050ff487230 */ /* 0x110fe20000004100 */
[----:B------:R-:W-:Y:S01]  /*7ed0*/  ISETP.NE.AND P6, PT, R163, RZ, PT ;  /* 0x000000ffa300720c */ /* 0x000fe20003fc5270 */
[----:B------:R-:W-:Y:S01]  /*7ee0*/  HADD2.F32 R75, -RZ, R80.H1_H1 ;  /* 0x30000050ff4b7230 */ /* 0x000fe20000004100 */
[----:B------:R-:W-:Y:S01]  /*7ef0*/  MOV R0, UR46 ;  /* 0x0000002e00007c02 */ /* 0x000fe20008000f00 */
[--C-:B------:R-:W-:Y:S01]  /*7f00*/  HADD2.F32 R74, -RZ, R81.reuse.H0_H0 ;  /* 0x20000051ff4a7230 */ /* 0x100fe20000004100 */
[----:B------:R-:W-:Y:S01]  /*7f10*/  MOV R77, UR47 ;  /* 0x0000002f004d7c02 */ /* 0x000fe20008000f00 */
[----:B------:R-:W-:Y:S01]  /*7f20*/  HADD2.F32 R76, -RZ, R81.H1_H1 ;  /* 0x30000051ff4c7230 */ /* 0x000fe20000004100 */
[----:B------:R-:W-:Y:S01]  /*7f30*/  ISETP.NE.AND P0, PT, R160, RZ, PT ;  /* 0x000000ffa000720c */ /* 0x000fe20003f05270 */
[----:B------:R-:W-:Y:S04]  /*7f40*/  BSSY.RECONVERGENT B0, `(.L_x_124) ;  /* 0x00000fd000007945 */ /* 0x000fe80003800200 */
[----:B------:R-:W2:Y:S02]  /*7f50*/  LDTM.x64 R4, tmem[UR4+0x40] ;  /* 0x00004004000479ee */ /* 0x000ea40008340000 */
[----:B------:R-:W-:Y:S04]  /*7f60*/  @P6 LEA R0, R0, UR44, 0x3 ;  /* 0x0000002c00006c11 */ /* 0x000fe8000f8e18ff */
[----:B------:R-:W-:Y:S04]  /*7f70*/  @P6 IADD3 R0, PT, PT, R0, 0x70, RZ ;  /* 0x0000007000006810 */ /* 0x000fe80007ffe0ff */
[----:B------:R-:W-:Y:S01]  /*7f80*/  @P6 PRMT R77, R77, 0x654, R0 ;  /* 0x000006544d4d6816 */ /* 0x000fe20000000000 */
[C---:B--2---:R-:W-:Y:S01]  /*7f90*/  FMUL R0, R70.reuse, R4 ;  /* 0x0000000446007220 */ /* 0x044fe20000400000 */
[C---:B------:R-:W-:Y:S01]  /*7fa0*/  FMUL R2, R70.reuse, R5 ;  /* 0x0000000546027220 */ /* 0x040fe20000400000 */
[C---:B------:R-:W-:Y:S01]  /*7fb0*/  FMUL R3, R70.reuse, R6 ;  /* 0x0000000646037220 */ /* 0x040fe20000400000 */
[C---:B------:R-:W-:Y:S01]  /*7fc0*/  FMUL R7, R70.reuse, R7 ;  /* 0x0000000746077220 */ /* 0x040fe20000400000 */
[C---:B------:R-:W-:Y:S01]  /*7fd0*/  FFMA R0, R73.reuse, R72, R0 ;  /* 0x0000004849007223 */ /* 0x040fe20000000000 */
[C---:B------:R-:W-:Y:S01]  /*7fe0*/  FFMA R2, R73.reuse, R75, R2 ;  /* 0x0000004b49027223 */ /* 0x040fe20000000002 */
[--C-:B------:R-:W-:Y:S02]  /*7ff0*/  HADD2.F32 R75, -RZ, R82.reuse.H0_H0 ;  /* 0x20000052ff4b7230 */ /* 0x100fe40000004100 */
[C---:B------:R-:W-:Y:S01]  /*8000*/  FFMA R3, R73.reuse, R74, R3 ;  /* 0x0000004a49037223 */ /* 0x040fe20000000003 */
[----:B------:R-:W-:Y:S01]  /*8010*/  FFMA R7, R73, R76, R7 ;  /* 0x0000004c49077223 */ /* 0x000fe20000000007 */
[----:B------:R-:W-:Y:S01]  /*8020*/  FMUL R4, R70, R8 ;  /* 0x0000000846047220 */ /* 0x000fe20000400000 */
[----:B-1----:R-:W-:Y:S01]  /*8030*/  F2FP.F16.F32.PACK_AB R92, R2, R0 ;  /* 0x00000000025c723e */ /* 0x002fe200000000ff */
[----:B------:R-:W-:Y:S02]  /*8040*/  HADD2.F32 R72, -RZ, R82.H1_H1 ;  /* 0x30000052ff487230 */ /* 0x000fe40000004100 */
[C---:B------:R-:W-:Y:S01]  /*8050*/  FMUL R5, R70.reuse, R9 ;  /* 0x0000000946057220 */ /* 0x040fe20000400000 */
[----:B------:R-:W-:Y:S01]  /*8060*/  F2FP.F16.F32.PACK_AB R93, R7, R3 ;  /* 0x00000003075d723e */ /* 0x000fe200000000ff */
        /* <DEDUP_REMOVED lines=19> */
[----:B------:R1:W-:Y:S01]  /*81a0*/  STS.128 [R165+UR44+0x4400], R92 ;  /* 0x0044005ca5007988 */ /* 0x0003e20008000c2c */
        /* <DEDUP_REMOVED lines=8> */
[C---:B------:R-:W-:Y:S01]  /*8230*/  FMUL R14, R70.reuse, R18 ;  /* 0x00000012460e7220 */ /* 0x040fe20000400000 */
[----:B------:R-:W-:Y:S01]  /*8240*/  F2FP.F16.F32.PACK_AB R101, R15, R10 ;  /* 0x0000000a0f65723e */ /* 0x000fe200000000ff */
[C---:B------:R-:W-:Y:S01]  /*8250*/  FFMA R12, R73.reuse, R3, R12 ;  /* 0x00000003490c7223 */ /* 0x040fe2000000000c */
[--C-:B------:R-:W-:Y:S02]  /*8260*/  HADD2.F32 R3, -RZ, R91.reuse.H0_H0 ;  /* 0x2000005bff037230 */ /* 0x100fe40000004100 */
[C---:B------:R-:W-:Y:S01]  /*8270*/  FFMA R13, R73.reuse, R0, R13 ;  /* 0x00000000490d7223 */ /* 0x040fe2000000000d */
[----:B------:R-:W-:Y:S02]  /*8280*/  HADD2.F32 R2, -RZ, R91.H1_H1 ;  /* 0x3000005bff027230 */ /* 0x000fe40000004100 */
[C---:B------:R-:W-:Y:S01]  /*8290*/  FMUL R19, R70.reuse, R19 ;  /* 0x0000001346137220 */ /* 0x040fe20000400000 */
[--C-:B------:R-:W-:Y:S02]  /*82a0*/  HADD2.F32 R75, -RZ, R96.reuse.H0_H0 ;  /* 0x20000060ff4b7230 */ /* 0x100fe40000004100 */
[----:B------:R-:W-:Y:S01]  /*82b0*/  FFMA R14, R73, R3, R14 ;  /* 0x00000003490e7223 */ /* 0x000fe2000000000e */
[----:B------:R-:W-:Y:S01]  /*82c0*/  F2FP.F16.F32.PACK_AB R102, R13, R12 ;  /* 0x0000000c0d66723e */ /* 0x000fe200000000ff */
        /* <DEDUP_REMOVED lines=38> */
[C---:B------:R-:W-:Y:S01]  /*8530*/  FMUL R31, R70.reuse, R31 ;  /* 0x0000001f461f7220 */ /* 0x040fe20000400000 */
[----:B------:R3:W-:Y:S01]  /*8540*/  STS.128 [R164+0x4400], R108 ;  /* 0x0044006ca4007388 */ /* 0x0007e20000000c00 */
[--C-:B------:R-:W-:Y:S02]  /*8550*/  HADD2.F32 R3, -RZ, R106.reuse.H0_H0 ;  /* 0x2000006aff037230 */ /* 0x100fe40000004100 */
[----:B------:R-:W-:Y:S01]  /*8560*/  FFMA R26, R73, R0, R26 ;  /* 0x00000000491a7223 */ /* 0x000fe2000000001a */
[----:B------:R-:W-:Y:S01]  /*8570*/  HADD2.F32 R0, -RZ, R105.H1_H1 ;  /* 0x30000069ff007230 */ /* 0x000fe20000004100 */
[----:B------:R-:W-:Y:S01]  /*8580*/  F2FP.F16.F32.PACK_AB R116, R25, R24 ;  /* 0x000000181974723e */ /* 0x000fe200000000ff */
[C---:B------:R-:W-:Y:S01]  /*8590*/  FMUL R28, R70.reuse, R32 ;  /* 0x00000020461c7220 */ /* 0x040fe20000400000 */
[----:B------:R-:W-:Y:S02]  /*85a0*/  HADD2.F32 R2, -RZ, R106.H1_H1 ;  /* 0x3000006aff027230 */ /* 0x000fe40000004100 */
[C---:B------:R-:W-:Y:S01]  /*85b0*/  FMUL R29, R70.reuse, R33 ;  /* 0x00000021461d7220 */ /* 0x040fe20000400000 */
[--C-:B------:R-:W-:Y:S02]  /*85c0*/  HADD2.F32 R75, -RZ, R107.reuse.H0_H0 ;  /* 0x2000006bff4b7230 */ /* 0x100fe40000004100 */
[C---:B------:R-:W-:Y:S01]  /*85d0*/  FFMA R31, R73.reuse, R0, R31 ;  /* 0x00000000491f7223 */ /* 0x040fe2000000001f */
[C---:B------:R-:W-:Y:S01]  /*85e0*/  FFMA R28, R73.reuse, R3, R28 ;  /* 0x00000003491c7223 */ /* 0x040fe2000000001c */
[----:B------:R-:W-:Y:S01]  /*85f0*/  FFMA R29, R73, R2, R29 ;  /* 0x00000002491d7223 */ /* 0x000fe2000000001d */
[C---:B------:R-:W-:Y:S01]  /*8600*/  FMUL R30, R70.reuse, R34 ;  /* 0x00000022461e7220 */ /* 0x040fe20000400000 */
[----:B------:R-:W-:Y:S01]  /*8610*/  HADD2.F32 R72, -RZ, R107.H1_H1 ;  /* 0x3000006bff487230 */ /* 0x000fe20000004100 */
[----:B------:R-:W-:Y:S01]  /*8620*/  F2FP.F16.F32.PACK_AB R117, R31, R26 ;  /* 0x0000001a1f75723e */ /* 0x000fe200000000ff */
        /* <DEDUP_REMOVED lines=16> */
[----:B-1----:R-:W-:Y:S01]  /*8730*/  F2FP.F16.F32.PACK_AB R92, R33, R32 ;  /* 0x00000020215c723e */ /* 0x002fe200000000ff */
        /* <DEDUP_REMOVED lines=42> */
[--C-:B------:R-:W-:Y:S02]  /*89e0*/  HADD2.F32 R3, -RZ, R128.reuse.H0_H0 ;  /* 0x20000080ff037230 */ /* 0x100fe40000004100 */
[C---:B------:R-:W-:Y:S01]  /*89f0*/  FFMA R46, R73.reuse, R75, R46 ;  /* 0x0000004b492e7223 */ /* 0x040fe2000000002e */
[C---:B------:R-:W-:Y:S01]  /*8a00*/  FMUL R48, R70.reuse, R52 ;  /* 0x0000003446307220 */ /* 0x040fe20000400000 */
        /* <DEDUP_REMOVED lines=17> */
[C---:B------:R-:W-:Y:S01]  /*8b20*/  FFMA R52, R73.reuse, R0, R52 ;  /* 0x0000000049347223 */ /* 0x040fe20000000034 */
[C---:B------:R-:W-:Y:S01]  /*8b30*/  FFMA R53, R73.reuse, R2, R53 ;  /* 0x0000000249357223 */ /* 0x040fe20000000035 */
[----:B------:R-:W-:Y:S02]  /*8b40*/  HADD2.F32 R0, -RZ, R131.H1_H1 ;  /* 0x30000083ff007230 */ /* 0x000fe40000004100 */
[----:B------:R-:W-:Y:S01]  /*8b50*/  FFMA R54, R73, R3, R54 ;  /* 0x0000000349367223 */ /* 0x000fe20000000036 */
[C---:B------:R-:W-:Y:S01]  /*8b60*/  FMUL R59, R70.reuse, R59 ;  /* 0x0000003b463b7220 */ /* 0x040fe20000400000 */
[--C-:B------:R-:W-:Y:S02]  /*8b70*/  HADD2.F32 R3, -RZ, R136.reuse.H0_H0 ;  /* 0x20000088ff037230 */ /* 0x100fe40000004100 */
[C---:B------:R-:W-:Y:S01]  /*8b80*/  FMUL R56, R70.reuse, R60 ;  /* 0x0000003c46387220 */ /* 0x040fe20000400000 */
[----:B------:R-:W-:Y:S02]  /*8b90*/  HADD2.F32 R2, -RZ, R136.H1_H1 ;  /* 0x30000088ff027230 */ /* 0x000fe40000004100 */
[C---:B------:R-:W-:Y:S01]  /*8ba0*/  FMUL R57, R70.reuse, R61 ;  /* 0x0000003d46397220 */ /* 0x040fe20000400000 */
[--C-:B------:R-:W-:Y:S01]  /*8bb0*/  HADD2.F32 R75, -RZ, R137.reuse.H0_H0 ;  /* 0x20000089ff4b7230 */ /* 0x100fe20000004100 */
[----:B------:R-:W-:Y:S01]  /*8bc0*/  F2FP.F16.F32.PACK_AB R102, R45, R44 ;  /* 0x0000002c2d66723e */ /* 0x000fe200000000ff */
[C---:B------:R-:W-:Y:S01]  /*8bd0*/  FMUL R58, R70.reuse, R62 ;  /* 0x0000003e463a7220 */ /* 0x040fe20000400000 */
[----:B------:R-:W-:Y:S01]  /*8be0*/  F2FP.F16.F32.PACK_AB R103, R51, R46 ;  /* 0x0000002e3367723e */ /* 0x000fe200000000ff */
[C---:B------:R-:W-:Y:S01]  /*8bf0*/  FFMA R59, R73.reuse, R0, R59 ;  /* 0x00000000493b7223 */ /* 0x040fe2000000003b */
[C---:B------:R-:W-:Y:S01]  /*8c00*/  FFMA R56, R73.reuse, R3, R56 ;  /* 0x0000000349387223 */ /* 0x040fe20000000038 */
[----:B------:R-:W-:Y:S02]  /*8c10*/  HADD2.F32 R0, -RZ, R137.H1_H1 ;  /* 0x30000089ff007230 */ /* 0x000fe40000004100 */
[C---:B------:R-:W-:Y:S01]  /*8c20*/  FFMA R57, R73.reuse, R2, R57 ;  /* 0x0000000249397223 */ /* 0x040fe20000000039 */
[----:B------:R1:W-:Y:S01]  /*8c30*/  STS.128 [R170+0x4400], R100 ;  /* 0x00440064aa007388 */ /* 0x0003e20000000c00 */
[C---:B------:R-:W-:Y:S01]  /*8c40*/  FMUL R63, R70.reuse, R63 ;  /* 0x0000003f463f7220 */ /* 0x040fe20000400000 */
[--C-:B------:R-:W-:Y:S02]  /*8c50*/  HADD2.F32 R3, -RZ, R138.reuse.H0_H0 ;  /* 0x2000008aff037230 */ /* 0x100fe40000004100 */
[C---:B------:R-:W-:Y:S01]  /*8c60*/  FFMA R58, R73.reuse, R75, R58 ;  /* 0x0000004b493a7223 */ /* 0x040fe2000000003a */
        /* <DEDUP_REMOVED lines=8> */
[----:B---3--:R-:W-:Y:S01]  /*8cf0*/  F2FP.F16.F32.PACK_AB R108, R49, R48 ;  /* 0x00000030316c723e */ /* 0x008fe200000000ff */
[----:B------:R-:W-:Y:S01]  /*8d00*/  FFMA R60, R73, R3, R60 ;  /* 0x00000003493c7223 */ /* 0x000fe2000000003c */
[----:B------:R-:W-:Y:S01]  /*8d10*/  F2FP.F16.F32.PACK_AB R109, R55, R50 ;  /* 0x00000032376d723e */ /* 0x000fe200000000ff */
[----:B------:R-:W-:Y:S01]  /*8d20*/  FFMA R61, R73, R2, R61 ;  /* 0x00000002493d7223 */ /* 0x000fe2000000003d */
[----:B------:R-:W-:Y:S01]  /*8d30*/  F2FP.F16.F32.PACK_AB R110, R53, R52 ;  /* 0x00000034356e723e */ /* 0x000fe200000000ff */
[----:B------:R-:W-:Y:S01]  /*8d40*/  FFMA R62, R73, R75, R62 ;  /* 0x0000004b493e7223 */ /* 0x000fe2000000003e */
[----:B------:R-:W-:Y:S01]  /*8d50*/  F2FP.F16.F32.PACK_AB R111, R59, R54 ;  /* 0x000000363b6f723e */ /* 0x000fe200000000ff */
[----:B------:R-:W-:Y:S01]  /*8d60*/  FFMA R67, R73, R72, R67 ;  /* 0x0000004849437223 */ /* 0x000fe20000000043 */
[----:B----4-:R-:W-:Y:S02]  /*8d70*/  F2FP.F16.F32.PACK_AB R116, R57, R56 ;  /* 0x000000383974723e */ /* 0x010fe400000000ff */
[----:B------:R-:W-:Y:S01]  /*8d80*/  F2FP.F16.F32.PACK_AB R117, R63, R58 ;  /* 0x0000003a3f75723e */ /* 0x000fe200000000ff */
[----:B------:R1:W-:Y:S01]  /*8d90*/  STS.128 [R153+0x4400], R108 ;  /* 0x0044006c99007388 */ /* 0x0003e20000000c00 */
[----:B------:R-:W-:Y:S02]  /*8da0*/  F2FP.F16.F32.PACK_AB R118, R61, R60 ;  /* 0x0000003c3d76723e */ /* 0x000fe400000000ff */
[----:B------:R-:W-:Y:S02]  /*8db0*/  F2FP.F16.F32.PACK_AB R119, R67, R62 ;  /* 0x0000003e4377723e */ /* 0x000fe400000000ff */
[----:B------:R-:W-:Y:S02]  /*8dc0*/  LEA R0, R78, UR44, 0x3 ;  /* 0x0000002c4e007c11 */ /* 0x000fe4000f8e18ff */
[----:B------:R-:W-:Y:S01]  /*8dd0*/  @P6 SHF.L.U32 R3, R157, 0x1f, RZ ;  /* 0x0000001f9d036819 */ /* 0x000fe200000006ff */
        /* <DEDUP_REMOVED lines=10> */
[----:B------:R-:W-:Y:S02]  /*8e80*/  UIADD3 UR9, UPT, UPT, UR49, 0x40, URZ ;  /* 0x0000004031097890 */ /* 0x000fe4000fffe0ff */
[----:B------:R-:W-:Y:S01]  /*8e90*/  UIADD3 UR8, UPT, UPT, UR44, 0x4400, URZ ;  /* 0x000044002c087890 */ /* 0x000fe2000fffe0ff */
[----:B------:R-:W-:Y:S01]  /*8ea0*/  UMOV UR10, UR50 ;  /* 0x00000032000a7c82 */ /* 0x000fe20008000000 */
[----:B------:R-:W-:Y:S01]  /*8eb0*/  UMOV UR11, UR36 ;  /* 0x00000024000b7c82 */ /* 0x000fe20008000000 */
[----:B--2---:R-:W-:Y:S04]  /*8ec0*/  UIADD3 UR4, UP0, UPT, UR6, 0x680, URZ ;  /* 0x0000068006047890 */ /* 0x004fe8000ff1e0ff */
[----:B------:R-:W-:Y:S09]  /*8ed0*/  UIADD3.X UR5, UPT, UPT, URZ, UR7, URZ, UP0, !UPT ;  /* 0x00000007ff057290 */ /* 0x000ff200087fe4ff */
[----:B------:R2:W-:Y:S01]  /*8ee0*/  UTMASTG.3D [UR8], [UR4] ;  /* 0x00000008040073b5 */ /* 0x0005e20008010000 */
[----:B------:R0:W-:Y:S01]  /*8ef0*/  UTMACMDFLUSH ;  /* 0x00000000000079b7 */ /* 0x0001e20000000000 */
[----:B--2---:R-:W-:Y:S04]  /*8f00*/  DEPBAR.LE SB0, 0x1 ;  /* 0x000080400000791a */ /* 0x004fe80000000000 */
.L_x_125:
[----:B------:R-:W-:Y:S05]  /*8f10*/  BSYNC.RECONVERGENT B0 ;  /* 0x0000000000007941 */ /* 0x000fea0003800200 */
.L_x_124:
[----:B------:R-:W-:Y:S01]  /*8f20*/  BAR.SYNC.DEFER_BLOCKING 0x1, 0x80 ;  /* 0x0042000000007b1d */ /* 0x000fe20000010000 */
[----:B------:R-:W-:Y:S04]  /*8f30*/  UIADD3 UR4, UPT, UPT, UR46, 0x1, URZ ;  /* 0x000000012e047890 */ /* 0x000fe8000fffe0ff */
[----:B------:R-:W-:Y:S04]  /*8f40*/  UISETP.NE.AND UP0, UPT, UR4, 0x4, UPT ;  /* 0x000000040400788c */ /* 0x000fe8000bf05270 */
[----:B------:R-:W-:Y:S01]  /*8f50*/  USEL UR45, UR4, URZ, UP0 ;  /* 0x000000ff042d7287 */ /* 0x000fe20008000000 */
[----:B------:R2:W-:Y:S01]  /*8f60*/  @P6 SYNCS.ARRIVE.TRANS64.RED.A1T0 RZ, [R77+URZ], RZ ;  /* 0x000000ff4dff69a7 */ /* 0x0005e200081004ff */
[----:B------:R-:W-:Y:S01]  /*8f70*/  BSSY B1, `(.L_x_126) ;  /* 0x0000020000017945 */ /* 0x000fe20003800000 */
[----:B------:R-:W3:Y:S02]  /*8f80*/  @P6 SYNCS.PHASECHK.TRANS64.TRYWAIT P0, [R0+URZ+0x50], R3 ;  /* 0x00005003000065a7 */ /* 0x000ee400080011ff */
[----:B---3--:R-:W-:Y:S01]  /*8f90*/  @P6 SEL R84, RZ, 0x1, !P0 ;  /* 0x00000001ff546807 */ /* 0x008fe20004000000 */
[----:B--2---:R-:W-:Y:S06]  /*8fa0*/  @!P6 BRA `(.L_x_127) ;  /* 0x000000000070e947 */ /* 0x004fec0003800000 */
[----:B------:R-:W-:Y:S01]  /*8fb0*/  ISETP.NE.AND P1, PT, R86, RZ, PT ;  /* 0x000000ff5600720c */ /* 0x000fe20003f25270 */
[----:B------:R-:W-:Y:S01]  /*8fc0*/  BSSY B0, `(.L_x_128) ;  /* 0x000000b000007945 */ /* 0x000fe20003800000 */
[----:B------:R-:W-:Y:S11]  /*8fd0*/  ISETP.NE.AND P0, PT, R84, RZ, PT ;  /* 0x000000ff5400720c */ /* 0x000ff60003f05270 */
[----:B------:R-:W-:Y:S05]  /*8fe0*/  @P1 IMAD R5, R78, 0x4000, R165 ;  /* 0x000040004e051824 */ /* 0x000fea00078e02a5 */
[----:B------:R-:W-:Y:S04]  /*8ff0*/  @P1 IADD3 R6, PT, PT, R5, UR44, RZ ;  /* 0x0000002c05061c10 */ /* 0x000fe8000fffe0ff */
[----:B------:R-:W-:Y:S01]  /*9000*/  @P1 IADD3 R4, PT, PT, R85, R6, RZ ;  /* 0x0000000655041210 */ /* 0x000fe20007ffe0ff */
[--C-:B------:R-:W-:Y:S02]  /*9010*/  @P1 IMAD.IADD R2, R79, 0x1, R6.reuse ;  /* 0x000000014f021824 */ /* 0x100fe400078e0206 */
[----:B------:R-:W-:Y:S01]  /*9020*/  @P1 IMAD.IADD R3, R87, 0x1, R6 ;  /* 0x0000000157031824 */ /* 0x000fe200078e0206 */
[----:B------:R-:W-:Y:S06]  /*9030*/  @P0 BRA `(.L_x_129) ;  /* 0x00000000000c0947 */ /* 0x000fec0003800000 */
[----:B------:R-:W-:Y:S04]  /*9040*/  SHF.L.U32 R7, R157, 0x1f, RZ ;  /* 0x0000001f9d077819 */ /* 0x000fe800000006ff */
[----:B------:R-:W2:Y:S02]  /*9050*/  SYNCS.PHASECHK.TRANS64.TRYWAIT P0, [R0+URZ+0x50], R7 ;  /* 0x00005007000075a7 */ /* 0x000ea400080011ff */
[----:B--2---:R-:W-:Y:S05]  /*9060*/  @!P0 BRA `(.L_x_130) ;  /* 0x00000034008c8947 */ /* 0x004fea0003800000 */
.L_x_129:
[----:B------:R-:W-:Y:S05]  /*9070*/  BSYNC B0 ;  /* 0x0000000000007941 */ /* 0x000fea0003800000 */
.L_x_128:
        /* <DEDUP_REMOVED lines=15> */
.L_x_127:
[----:B------:R-:W-:Y:S05]  /*9170*/  BSYNC B1 ;  /* 0x0000000000017941 */ /* 0x000fea0003800000 */
.L_x_126:
[----:B---3--:R-:W-:Y:S05]  /*9180*/  VIADD R0, R71, 0x80 ;  /* 0x0000008047007836 */ /* 0x008fea0000000000 */
[----:B------:R-:W-:Y:S04]  /*9190*/  SHF.R.U32.HI R0, RZ, 0x15, R0 ;  /* 0x00000015ff007819 */ /* 0x000fe80000011600 */
[----:B------:R-:W-:Y:S11]  /*91a0*/  LOP3.LUT P0, RZ, R0, 0x3, R147, 0x48, !PT ;  /* 0x0000000300ff7812 */ /* 0x000ff60007804893 */
[----:B------:R-:W-:Y:S02]  /*91b0*/  @!UPT UIADD3 URZ, UPT, UPT, URZ, URZ, URZ ;  /* 0x000000fffffff290 */ /* 0x000fe4000fffe0ff */
[----:B------:R-:W-:Y:S05]  /*91c0*/  @!P0 BRA `(.L_x_131) ;  /* 0x0000000000408947 */ /* 0x000fea0003800000 */
[----:B------:R-:W3:Y:S01]  /*91d0*/  LDCU.64 UR8, c[0x4][0x70] ;  /* 0x01000e00ff0877ac */ /* 0x000ee20008000a00 */
[----:B------:R-:W-:Y:S01]  /*91e0*/  MOV R3, 0x0 ;  /* 0x0000000000037802 */ /* 0x000fe20000000f00 */
[----:B------:R-:W-:Y:S02]  /*91f0*/  HFMA2 R12, -RZ, RZ, 0, 5.9604644775390625e-08 ;  /* 0x00000001ff0c7431 */ /* 0x000fe400000001ff */
[----:B------:R-:W-:Y:S02]  /*9200*/  IMAD.MOV.U32 R8, RZ, RZ, 0x192 ;  /* 0x00000192ff087424 */ /* 0x000fe400078e00ff */
[----:B------:R-:W-:Y:S01]  /*9210*/  IMAD.MOV.U32 R13, RZ, RZ, RZ ;  /* 0x000000ffff0d7224 */ /* 0x000fe200078e00ff */
[----:B------:R-:W5:Y:S01]  /*9220*/  LDCU.64 UR6, c[0x4][0x78] ;  /* 0x01000f00ff0677ac */ /* 0x000f620008000a00 */
[----:B------:R-:W1:Y:S01]  /*9230*/  LDC.64 R2, c[0x4][R3] ;  /* 0x0100000003027b82 */ /* 0x000e620000000a00 */
[----:B------:R-:W2:Y:S01]  /*9240*/  LDCU.64 UR4, c[0x4][0x10] ;  /* 0x01000200ff0477ac */ /* 0x000ea20008000a00 */
[----:B---3--:R-:W-:Y:S01]  /*9250*/  MOV R5, UR9 ;  /* 0x0000000900057c02 */ /* 0x008fe20008000f00 */
[----:B------:R-:W-:Y:S01]  /*9260*/  IMAD.U32 R4, RZ, RZ, UR8 ;  /* 0x00000008ff047e24 */ /* 0x000fe2000f8e00ff */
[----:B-----5:R-:W-:Y:S01]  /*9270*/  MOV R7, UR7 ;  /* 0x0000000700077c02 */ /* 0x020fe20008000f00 */
[----:B------:R-:W-:Y:S01]  /*9280*/  IMAD.U32 R6, RZ, RZ, UR6 ;  /* 0x00000006ff067e24 */ /* 0x000fe2000f8e00ff */
[----:B--2---:R-:W-:Y:S01]  /*9290*/  MOV R11, UR5 ;  /* 0x00000005000b7c02 */ /* 0x004fe20008000f00 */
[----:B------:R-:W-:Y:S02]  /*92a0*/  IMAD.U32 R10, RZ, RZ, UR4 ;  /* 0x00000004ff0a7e24 */ /* 0x000fe4000f8e00ff */
[----:B------:R-:W-:Y:S07]  /*92b0*/  LEPC R20, `(.L_x_131) ;  /* 0x000000001014794e */ /* 0x000fee0000000000 */
[----:B-1--4-:R-:W-:Y:S05]  /*92c0*/  CALL.ABS.NOINC R2 ;  /* 0x0000000002007343 */ /* 0x012fea0003c00000 */
.L_x_131:
[----:B------:R-:W-:Y:S05]  /*92d0*/  WARPSYNC.ALL ;  /* 0x0000000000007948 */ /* 0x000fea0003800000 */
[----:B------:R-:W-:Y:S01]  /*92e0*/  R2UR UR4, R71 ;  /* 0x00000000470472ca */ /* 0x000fe200000e0000 */
[--C-:B----4-:R-:W-:Y:S01]  /*92f0*/  HADD2.F32 R72, -RZ, R80.reuse.H0_H0 ;  /* 0x20000050ff487230 */ /* 0x110fe20000004100 */
[----:B------:R-:W-:Y:S01]  /*9300*/  ISETP.NE.AND P6, PT, R163, RZ, PT ;  /* 0x000000ffa300720c */ /* 0x000fe20003fc5270 */
[----:B------:R-:W-:Y:S01]  /*9310*/  HADD2.F32 R75, -RZ, R80.H1_H1 ;  /* 0x30000050ff4b7230 */ /* 0x000fe20000004100 */
[----:B------:R-:W-:Y:S01]  /*9320*/  MOV R3, UR45 ;  /* 0x0000002d00037c02 */ /* 0x000fe20008000f00 */
[----:B------:R-:W-:Y:S01]  /*9330*/  BSSY.RECONVERGENT B0, `(.L_x_132) ;  /* 0x0000101000007945 */ /* 0x000fe20003800200 */
[----:B------:R-:W-:Y:S02]  /*9340*/  MOV R74, UR47 ;  /* 0x0000002f004a7c02 */ /* 0x000fe40008000f00 */
[----:B------:R-:W-:Y:S05]  /*9350*/  ISETP.NE.AND P0, PT, R160, RZ, PT ;  /* 0x000000ffa000720c */ /* 0x000fea0003f05270 */
[----:B------:R-:W3:Y:S02]  /*9360*/  LDTM.x64 R4, tmem[UR4+0x80] ;  /* 0x00008004000479ee */ /* 0x000ee40008340000 */
[----:B------:R-:W-:Y:S04]  /*9370*/  @P6 LEA R3, R3, UR44, 0x3 ;  /* 0x0000002c03036c11 */ /* 0x000fe8000f8e18ff */
[----:B------:R-:W-:Y:S04]  /*9380*/  @P6 IADD3 R3, PT, PT, R3, 0x70, RZ ;  /* 0x0000007003036810 */ /* 0x000fe80007ffe0ff */
[----:B------:R-:W-:Y:S01]  /*9390*/  @P6 PRMT R74, R74, 0x654, R3 ;  /* 0x000006544a4a6816 */ /* 0x000fe20000000003 */
[C---:B---3--:R-:W-:Y:S01]  /*93a0*/  FMUL R0, R70.reuse, R4 ;  /* 0x0000000446007220 */ /* 0x048fe20000400000 */
[C---:B------:R-:W-:Y:S01]  /*93b0*/  FMUL R3, R70.reuse, R6 ;  /* 0x0000000646037220 */ /* 0x040fe20000400000 */
[C---:B------:R-:W-:Y:S01]  /*93c0*/  FMUL R4, R70.reuse, R8 ;  /* 0x0000000846047220 */ /* 0x040fe20000400000 */
[C---:B------:R-:W-:Y:S01]  /*93d0*/  FMUL R6, R70.reuse, R10 ;  /* 0x0000000a46067220 */ /* 0x040fe20000400000 */
[C---:B------:R-:W-:Y:S01]  /*93e0*/  FFMA R0, R73.reuse, R72, R0 ;  /* 0x0000004849007223 */ /* 0x040fe20000000000 */
[C---:B------:R-:W-:Y:S01]  /*93f0*/  FMUL R8, R70.reuse, R12 ;  /* 0x0000000c46087220 */ /* 0x040fe20000400000 */
        /* <DEDUP_REMOVED lines=38> */
[--C-:B------:R-:W-:Y:S02]  /*9660*/  HADD2.F32 R64, -RZ, R81.reuse.H0_H0 ;  /* 0x20000051ff407230 */ /* 0x100fe40000004100 */
[C---:B------:R-:W-:Y:S01]  /*9670*/  FMUL R49, R70.reuse, R53 ;  /* 0x0000003546317220 */ /* 0x040fe20000400000 */
[C---:B------:R-:W-:Y:S01]  /*9680*/  FMUL R62, R70.reuse, R66 ;  /* 0x00000042463e7220 */ /* 0x040fe20000400000 */
[----:B------:R-:W-:Y:S02]  /*9690*/  HADD2.F32 R66, -RZ, R81.H1_H1 ;  /* 0x30000051ff427230 */ /* 0x000fe40000004100 */
[C---:B------:R-:W-:Y:S01]  /*96a0*/  FMUL R53, R70.reuse, R57 ;  /* 0x0000003946357220 */ /* 0x040fe20000400000 */
[C---:B------:R-:W-:Y:S01]  /*96b0*/  FMUL R7, R70.reuse, R7 ;  /* 0x0000000746077220 */ /* 0x040fe20000400000 */
[C---:B------:R-:W-:Y:S01]  /*96c0*/  FMUL R57, R70.reuse, R61 ;  /* 0x0000003d46397220 */ /* 0x040fe20000400000 */
[----:B------:R-:W-:Y:S01]  /*96d0*/  FMUL R61, R70, R65 ;  /* 0x00000041463d7220 */ /* 0x000fe20000400000 */
[--C-:B------:R-:W-:Y:S02]  /*96e0*/  HADD2.F32 R65, -RZ, R82.reuse.H0_H0 ;  /* 0x20000052ff417230 */ /* 0x100fe40000004100 */
[C---:B------:R-:W-:Y:S01]  /*96f0*/  FFMA R2, R73.reuse, R75, R2 ;  /* 0x0000004b49027223 */ /* 0x040fe20000000002 */
[C---:B------:R-:W-:Y:S01]  /*9700*/  FFMA R3, R73.reuse, R64, R3 ;  /* 0x0000004049037223 */ /* 0x040fe20000000003 */
[----:B------:R-:W-:Y:S02]  /*9710*/  HADD2.F32 R64, -RZ, R82.H1_H1 ;  /* 0x30000052ff407230 */ /* 0x000fe40000004100 */
[C---:B------:R-:W-:Y:S01]  /*9720*/  FFMA R7, R73.reuse, R66, R7 ;  /* 0x0000004249077223 */ /* 0x040fe20000000007 */
[----:B------:R-:W-:Y:S01]  /*9730*/  FFMA R4, R73, R65, R4 ;  /* 0x0000004149047223 */ /* 0x000fe20000000004 */
[--C-:B------:R-:W-:Y:S01]  /*9740*/  HADD2.F32 R65, -RZ, R83.reuse.H0_H0 ;  /* 0x20000053ff417230 */ /* 0x100fe20000004100 */
[----:B-1----:R-:W-:Y:S01]  /*9750*/  F2FP.F16.F32.PACK_AB R92, R2, R0 ;  /* 0x00000000025c723e */ /* 0x002fe200000000ff */
[----:B------:R-:W-:Y:S01]  /*9760*/  HADD2.F32 R0, -RZ, R83.H1_H1 ;  /* 0x30000053ff007230 */ /* 0x000fe20000004100 */
[----:B------:R-:W-:Y:S01]  /*9770*/  F2FP.F16.F32.PACK_AB R93, R7, R3 ;  /* 0x00000003075d723e */ /* 0x000fe200000000ff */
[--C-:B--2---:R-:W-:Y:S02]  /*9780*/  HADD2.F32 R3, -RZ, R88.reuse.H0_H0 ;  /* 0x20000058ff037230 */ /* 0x104fe40000004100 */
[C---:B------:R-:W-:Y:S01]  /*9790*/  FMUL R11, R70.reuse, R11 ;  /* 0x0000000b460b7220 */ /* 0x040fe20000400000 */
[----:B------:R-:W-:Y:S02]  /*97a0*/  HADD2.F32 R2, -RZ, R88.H1_H1 ;  /* 0x30000058ff027230 */ /* 0x000fe40000004100 */
[C---:B------:R-:W-:Y:S01]  /*97b0*/  FFMA R5, R73.reuse, R64, R5 ;  /* 0x0000004049057223 */ /* 0x040fe20000000005 */
[C---:B------:R-:W-:Y:S01]  /*97c0*/  FFMA R6, R73.reuse, R65, R6 ;  /* 0x0000004149067223 */ /* 0x040fe20000000006 */
[C---:B------:R-:W-:Y:S01]  /*97d0*/  FFMA R11, R73.reuse, R0, R11 ;  /* 0x00000000490b7223 */ /* 0x040fe2000000000b */
[--C-:B------:R-:W-:Y:S02]  /*97e0*/  HADD2.F32 R0, -RZ, R89.reuse.H0_H0 ;  /* 0x20000059ff007230 */ /* 0x100fe40000004100 */
[C---:B------:R-:W-:Y:S01]  /*97f0*/  FFMA R8, R73.reuse, R3, R8 ;  /* 0x0000000349087223 */ /* 0x040fe20000000008 */
[--C-:B------:R-:W-:Y:S02]  /*9800*/  HADD2.F32 R3, -RZ, R90.reuse.H0_H0 ;  /* 0x2000005aff037230 */ /* 0x100fe40000004100 */
[C---:B------:R-:W-:Y:S01]  /*9810*/  FFMA R9, R73.reuse, R2, R9 ;  /* 0x0000000249097223 */ /* 0x040fe20000000009 */
[----:B------:R-:W-:Y:S02]  /*9820*/  HADD2.F32 R2, -RZ, R89.H1_H1 ;  /* 0x30000059ff027230 */ /* 0x000fe40000004100 */
[C---:B------:R-:W-:Y:S01]  /*9830*/  FMUL R15, R70.reuse, R15 ;  /* 0x0000000f460f7220 */ /* 0x040fe20000400000 */
[----:B------:R-:W-:Y:S01]  /*9840*/  FFMA R10, R73, R0, R10 ;  /* 0x00000000490a7223 */ /* 0x000fe2000000000a */
[----:B------:R-:W-:Y:S01]  /*9850*/  HADD2.F32 R0, -RZ, R90.H1_H1 ;  /* 0x3000005aff007230 */ /* 0x000fe20000004100 */
[----:B------:R-:W-:Y:S01]  /*9860*/  F2FP.F16.F32.PACK_AB R94, R5, R4 ;  /* 0x00000004055e723e */ /* 0x000fe200000000ff */
[--C-:B------:R-:W-:Y:S02]  /*9870*/  HADD2.F32 R5, -RZ, R96.reuse.H0_H0 ;  /* 0x20000060ff057230 */ /* 0x100fe40000004100 */
[C---:B------:R-:W-:Y:S01]  /*9880*/  FFMA R15, R73.reuse, R2, R15 ;  /* 0x00000002490f7223 */ /* 0x040fe2000000000f */
[--C-:B------:R-:W-:Y:S02]  /*9890*/  HADD2.F32 R2, -RZ, R91.reuse.H1_H1 ;  /* 0x3000005bff027230 */ /* 0x100fe40000004100 */
[C---:B------:R-:W-:Y:S01]  /*98a0*/  FFMA R12, R73.reuse, R3, R12 ;  /* 0x00000003490c7223 */ /* 0x040fe2000000000c */
[----:B------:R-:W-:Y:S02]  /*98b0*/  HADD2.F32 R3, -RZ, R91.H0_H0 ;  /* 0x2000005bff037230 */ /* 0x000fe40000004100 */
[C---:B------:R-:W-:Y:S01]  /*98c0*/  FMUL R19, R70.reuse, R19 ;  /* 0x0000001346137220 */ /* 0x040fe20000400000 */
[----:B------:R-:W-:Y:S02]  /*98d0*/  HADD2.F32 R4, -RZ, R99.H1_H1 ;  /* 0x30000063ff047230 */ /* 0x000fe40000004100 */
[C---:B------:R-:W-:Y:S01]  /*98e0*/  FFMA R13, R73.reuse, R0, R13 ;  /* 0x00000000490d7223 */ /* 0x040fe2000000000d */
[----:B------:R-:W-:Y:S02]  /*98f0*/  HADD2.F32 R0, -RZ, R96.H1_H1 ;  /* 0x30000060ff007230 */ /* 0x000fe40000004100 */
[C---:B------:R-:W-:Y:S01]  /*9900*/  FFMA R14, R73.reuse, R3, R14 ;  /* 0x00000003490e7223 */ /* 0x040fe2000000000e */
[--C-:B------:R-:W-:Y:S02]  /*9910*/  HADD2.F32 R3, -RZ, R98.reuse.H0_H0 ;  /* 0x20000062ff037230 */ /* 0x100fe40000004100 */
[C---:B------:R-:W-:Y:S01]  /*9920*/  FFMA R19, R73.reuse, R2, R19 ;  /* 0x0000000249137223 */ /* 0x040fe20000000013 */
[----:B------:R-:W-:Y:S02]  /*9930*/  HADD2.F32 R2, -RZ, R97.H0_H0 ;  /* 0x20000061ff027230 */ /* 0x000fe40000004100 */
[C---:B------:R-:W-:Y:S01]  /*9940*/  FFMA R16, R73.reuse, R5, R16 ;  /* 0x0000000549107223 */ /* 0x040fe20000000010 */
[----:B------:R-:W-:Y:S02]  /*9950*/  HADD2.F32 R5, -RZ, R99.H0_H0 ;  /* 0x20000063ff057230 */ /* 0x000fe40000004100 */
[C---:B------:R-:W-:Y:S01]  /*9960*/  FFMA R17, R73.reuse, R0, R17 ;  /* 0x0000000049117223 */ /* 0x040fe20000000011 */
[----:B------:R-:W-:Y:S02]  /*9970*/  HADD2.F32 R0, -RZ, R97.H1_H1 ;  /* 0x30000061ff007230 */ /* 0x000fe40000004100 */
[C---:B------:R-:W-:Y:S01]  /*9980*/  FMUL R23, R70.reuse, R23 ;  /* 0x0000001746177220 */ /* 0x040fe20000400000 */
[C---:B------:R-:W-:Y:S01]  /*9990*/  FFMA R18, R73.reuse, R2, R18 ;  /* 0x0000000249127223 */ /* 0x040fe20000000012 */
[----:B------:R-:W-:Y:S02]  /*99a0*/  HADD2.F32 R2, -RZ, R98.H1_H1 ;  /* 0x30000062ff027230 */ /* 0x000fe40000004100 */
[C---:B------:R-:W-:Y:S01]  /*99b0*/  FMUL R27, R70.reuse, R27 ;  /* 0x0000001b461b7220 */ /* 0x040fe20000400000 */
[C---:B------:R-:W-:Y:S01]  /*99c0*/  FFMA R23, R73.reuse, R0, R23 ;  /* 0x0000000049177223 */ /* 0x040fe20000000017 */
[----:B------:R-:W-:Y:S02]  /*99d0*/  HADD2.F32 R0, -RZ, R104.H0_H0 ;  /* 0x20000068ff007230 */ /* 0x000fe40000004100 */
[C---:B------:R-:W-:Y:S01]  /*99e0*/  FFMA R20, R73.reuse, R3, R20 ;  /* 0x0000000349147223 */ /* 0x040fe20000000014 */
[----:B------:R-:W-:Y:S02]  /*99f0*/  HADD2.F32 R3, -RZ, R106.H0_H0 ;  /* 0x2000006aff037230 */ /* 0x000fe40000004100 */
[C---:B------:R-:W-:Y:S01]  /*9a00*/  FFMA R21, R73.reuse, R2, R21 ;  /* 0x0000000249157223 */ /* 0x040fe20000000015 */
[C---:B------:R-:W-:Y:S01]  /*9a10*/  FFMA R22, R73.reuse, R5, R22 ;  /* 0x0000000549167223 */ /* 0x040fe20000000016 */
[C---:B------:R-:W-:Y:S01]  /*9a20*/  FFMA R27, R73.reuse, R4, R27 ;  /* 0x00000004491b7223 */ /* 0x040fe2000000001b */
[C---:B------:R-:W-:Y:S01]  /*9a30*/  FFMA R24, R73.reuse, R0, R24 ;  /* 0x0000000049187223 */ /* 0x040fe20000000018 */
[----:B------:R-:W-:Y:S02]  /*9a40*/  HADD2.F32 R2, -RZ, R104.H1_H1 ;  /* 0x30000068ff027230 */ /* 0x000fe40000004100 */
[C---:B------:R-:W-:Y:S01]  /*9a50*/  FMUL R31, R70.reuse, R31 ;  /* 0x0000001f461f7220 */ /* 0x040fe20000400000 */
[----:B------:R-:W-:Y:S02]  /*9a60*/  HADD2.F32 R0, -RZ, R105.H0_H0 ;  /* 0x20000069ff007230 */ /* 0x000fe40000004100 */
[C---:B------:R-:W-:Y:S01]  /*9a70*/  FMUL R35, R70.reuse, R35 ;  /* 0x0000002346237220 */ /* 0x040fe20000400000 */
[----:B------:R-:W-:Y:S02]  /*9a80*/  HADD2.F32 R5, -RZ, R107.H0_H0 ;  /* 0x2000006bff057230 */ /* 0x000fe40000004100 */
[C---:B------:R-:W-:Y:S01]  /*9a90*/  FFMA R25, R73.reuse, R2, R25 ;  /* 0x0000000249197223 */ /* 0x040fe20000000019 */
[----:B------:R-:W-:Y:S02]  /*9aa0*/  HADD2.F32 R2, -RZ, R106.H1_H1 ;  /* 0x3000006aff027230 */ /* 0x000fe40000004100 */
[----:B------:R-:W-:Y:S01]  /*9ab0*/  FFMA R26, R73, R0, R26 ;  /* 0x00000000491a7223 */ /* 0x000fe2000000001a */
[----:B------:R-:W-:Y:S02]  /*9ac0*/  HADD2.F32 R0, -RZ, R105.H1_H1 ;  /* 0x30000069ff007230 */ /* 0x000fe40000004100 */
[C---:B------:R-:W-:Y:S01]  /*9ad0*/  FMUL R39, R70.reuse, R39 ;  /* 0x0000002746277220 */ /* 0x040fe20000400000 */
[----:B------:R-:W-:Y:S01]  /*9ae0*/  HADD2.F32 R4, -RZ, R107.H1_H1 ;  /* 0x3000006bff047230 */ /* 0x000fe20000004100 */
[----:B------:R-:W-:Y:S01]  /*9af0*/  F2FP.F16.F32.PACK_AB R95, R11, R6 ;  /* 0x000000060b5f723e */ /* 0x000fe200000000ff */
[C---:B------:R-:W-:Y:S01]  /*9b00*/  FMUL R43, R70.reuse, R43 ;  /* 0x0000002b462b7220 */ /* 0x040fe20000400000 */
[C---:B------:R-:W-:Y:S01]  /*9b10*/  FFMA R31, R73.reuse, R0, R31 ;  /* 0x00000000491f7223 */ /* 0x040fe2000000001f */
[--C-:B------:R-:W-:Y:S02]  /*9b20*/  HADD2.F32 R0, -RZ, R112.reuse.H0_H0 ;  /* 0x20000070ff007230 */ /* 0x100fe40000004100 */
[C---:B------:R-:W-:Y:S01]  /*9b30*/  FFMA R28, R73.reuse, R3, R28 ;  /* 0x00000003491c7223 */ /* 0x040fe2000000001c */
[----:B------:R1:W-:Y:S01]  /*9b40*/  STS.128 [R165+UR44+0x8400], R92 ;  /* 0x0084005ca5007988 */ /* 0x0003e20008000c2c */
[C---:B------:R-:W-:Y:S01]  /*9b50*/  FFMA R29, R73.reuse, R2, R29 ;  /* 0x00000002491d7223 */ /* 0x040fe2000000001d */
[C---:B------:R-:W-:Y:S01]  /*9b60*/  FFMA R30, R73.reuse, R5, R30 ;  /* 0x00000005491e7223 */ /* 0x040fe2000000001e */
[C---:B------:R-:W-:Y:S01]  /*9b70*/  FFMA R35, R73.reuse, R4, R35 ;  /* 0x0000000449237223 */ /* 0x040fe20000000023 */
[----:B------:R-:W-:Y:S02]  /*9b80*/  HADD2.F32 R2, -RZ, R112.H1_H1 ;  /* 0x30000070ff027230 */ /* 0x000fe40000004100 */
[----:B------:R-:W-:Y:S01]  /*9b90*/  FFMA R32, R73, R0, R32 ;  /* 0x0000000049207223 */ /* 0x000fe20000000020 */
[--C-:B------:R-:W-:Y:S01]  /*9ba0*/  HADD2.F32 R3, -RZ, R113.reuse.H0_H0 ;  /* 0x20000071ff037230 */ /* 0x100fe20000004100 */
[----:B------:R-:W-:Y:S01]  /*9bb0*/  F2FP.F16.F32.PACK_AB R8, R9, R8 ;  /* 0x000000080908723e */ /* 0x000fe200000000ff */
[----:B------:R-:W-:Y:S02]  /*9bc0*/  HADD2.F32 R0, -RZ, R113.H1_H1 ;  /* 0x30000071ff007230 */ /* 0x000fe40000004100 */
[C---:B------:R-:W-:Y:S01]  /*9bd0*/  FFMA R33, R73.reuse, R2, R33 ;  /* 0x0000000249217223 */ /* 0x040fe20000000021 */
[--C-:B------:R-:W-:Y:S02]  /*9be0*/  HADD2.F32 R5, -RZ, R115.reuse.H0_H0 ;  /* 0x20000073ff057230 */ /* 0x100fe40000004100 */
[C---:B------:R-:W-:Y:S01]  /*9bf0*/  FFMA R34, R73.reuse, R3, R34 ;  /* 0x0000000349227223 */ /* 0x040fe20000000022 */
[--C-:B------:R-:W-:Y:S02]  /*9c00*/  HADD2.F32 R3, -RZ, R114.reuse.H0_H0 ;  /* 0x20000072ff037230 */ /* 0x100fe40000004100 */
[----:B------:R-:W-:Y:S01]  /*9c10*/  FFMA R39, R73, R0, R39 ;  /* 0x0000000049277223 */ /* 0x000fe20000000027 */
[----:B------:R-:W-:Y:S01]  /*9c20*/  HADD2.F32 R0, -RZ, R114.H1_H1 ;  /* 0x30000072ff007230 */ /* 0x000fe20000004100 */
[----:B------:R-:W-:Y:S01]  /*9c30*/  F2FP.F16.F32.PACK_AB R9, R15, R10 ;  /* 0x0000000a0f09723e */ /* 0x000fe200000000ff */
[----:B------:R-:W-:Y:S02]  /*9c40*/  HADD2.F32 R2, -RZ, R115.H1_H1 ;  /* 0x30000073ff027230 */ /* 0x000fe40000004100 */
[C---:B------:R-:W-:Y:S01]  /*9c50*/  FFMA R36, R73.reuse, R3, R36 ;  /* 0x0000000349247223 */ /* 0x040fe20000000024 */
[--C-:B------:R-:W-:Y:S02]  /*9c60*/  HADD2.F32 R3, -RZ, R121.reuse.H0_H0 ;  /* 0x20000079ff037230 */ /* 0x100fe40000004100 */
[C---:B------:R-:W-:Y:S01]  /*9c70*/  FFMA R37, R73.reuse, R0, R37 ;  /* 0x0000000049257223 */ /* 0x040fe20000000025 */
[C---:B------:R-:W-:Y:S01]  /*9c80*/  FFMA R38, R73.reuse, R5, R38 ;  /* 0x0000000549267223 */ /* 0x040fe20000000026 */
[--C-:B------:R-:W-:Y:S02]  /*9c90*/  HADD2.F32 R0, -RZ, R120.reuse.H0_H0 ;  /* 0x20000078ff007230 */ /* 0x100fe40000004100 */
[----:B------:R-:W-:Y:S01]  /*9ca0*/  FFMA R43, R73, R2, R43 ;  /* 0x00000002492b7223 */ /* 0x000fe2000000002b */
[----:B------:R-:W-:Y:S01]  /*9cb0*/  HADD2.F32 R2, -RZ, R120.H1_H1 ;  /* 0x30000078ff027230 */ /* 0x000fe20000004100 */
[----:B------:R-:W-:Y:S01]  /*9cc0*/  F2FP.F16.F32.PACK_AB R10, R13, R12 ;  /* 0x0000000c0d0a723e */ /* 0x000fe200000000ff */
[C---:B------:R-:W-:Y:S01]  /*9cd0*/  FMUL R47, R70.reuse, R47 ;  /* 0x0000002f462f7220 */ /* 0x040fe20000400000 */
[----:B------:R-:W-:Y:S01]  /*9ce0*/  F2FP.F16.F32.PACK_AB R11, R19, R14 ;  /* 0x0000000e130b723e */ /* 0x000fe200000000ff */
[C---:B------:R-:W-:Y:S01]  /*9cf0*/  FFMA R40, R73.reuse, R0, R40 ;  /* 0x0000000049287223 */ /* 0x040fe20000000028 */
[----:B------:R-:W-:Y:S02]  /*9d00*/  HADD2.F32 R0, -RZ, R121.H1_H1 ;  /* 0x30000079ff007230 */ /* 0x000fe40000004100 */
[C---:B------:R-:W-:Y:S01]  /*9d10*/  FFMA R41, R73.reuse, R2, R41 ;  /* 0x0000000249297223 */ /* 0x040fe20000000029 */
[----:B------:R-:W-:Y:S01]  /*9d20*/  FFMA R42, R73, R3, R42 ;  /* 0x00000003492a7223 */ /* 0x000fe2000000002a */
[----:B------:R1:W-:Y:S01]  /*9d30*/  STS.128 [R167+0x8400], R8 ;  /* 0x00840008a7007388 */ /* 0x0003e20000000c00 */
[--C-:B------:R-:W-:Y:S01]  /*9d40*/  HADD2.F32 R3, -RZ, R122.reuse.H0_H0 ;  /* 0x2000007aff037230 */ /* 0x100fe20000004100 */
[----:B------:R-:W-:Y:S01]  /*9d50*/  F2FP.F16.F32.PACK_AB R16, R17, R16 ;  /* 0x000000101110723e */ /* 0x000fe200000000ff */
[----:B------:R-:W-:Y:S01]  /*9d60*/  HADD2.F32 R2, -RZ, R122.H1_H1 ;  /* 0x3000007aff027230 */ /* 0x000fe20000004100 */
[----:B------:R-:W-:Y:S01]  /*9d70*/  F2FP.F16.F32.PACK_AB R17, R23, R18 ;  /* 0x000000121711723e */ /* 0x000fe200000000ff */
[----:B------:R-:W-:Y:S01]  /*9d80*/  FFMA R47, R73, R0, R47 ;  /* 0x00000000492f7223 */ /* 0x000fe2000000002f */
[--C-:B------:R-:W-:Y:S01]  /*9d90*/  HADD2.F32 R5, -RZ, R123.reuse.H0_H0 ;  /* 0x2000007bff057230 */ /* 0x100fe20000004100 */
[----:B------:R-:W-:Y:S01]  /*9da0*/  F2FP.F16.F32.PACK_AB R18, R21, R20 ;  /* 0x000000141512723e */ /* 0x000fe200000000ff */
[----:B------:R-:W-:Y:S01]  /*9db0*/  HADD2.F32 R0, -RZ, R123.H1_H1 ;  /* 0x3000007bff007230 */ /* 0x000fe20000004100 */
[----:B------:R-:W-:Y:S01]  /*9dc0*/  F2FP.F16.F32.PACK_AB R19, R27, R22 ;  /* 0x000000161b13723e */ /* 0x000fe200000000ff */
[C---:B------:R-:W-:Y:S01]  /*9dd0*/  FMUL R51, R70.reuse, R51 ;  /* 0x0000003346337220 */ /* 0x040fe20000400000 */
[C---:B------:R-:W-:Y:S01]  /*9de0*/  FFMA R44, R73.reuse, R3, R44 ;  /* 0x00000003492c7223 */ /* 0x040fe2000000002c */
[C---:B------:R-:W-:Y:S01]  /*9df0*/  FFMA R45, R73.reuse, R2, R45 ;  /* 0x00000002492d7223 */ /* 0x040fe2000000002d */
[C---:B------:R-:W-:Y:S01]  /*9e00*/  FFMA R46, R73.reuse, R5, R46 ;  /* 0x00000005492e7223 */ /* 0x040fe2000000002e */
[----:B------:R1:W-:Y:S01]  /*9e10*/  STS.128 [R164+0x8400], R16 ;  /* 0x00840010a4007388 */ /* 0x0003e20000000c00 */
[----:B------:R-:W-:Y:S01]  /*9e20*/  FFMA R51, R73, R0, R51 ;  /* 0x0000000049337223 */ /* 0x000fe20000000033 */
[--C-:B------:R-:W-:Y:S01]  /*9e30*/  HADD2.F32 R3, -RZ, R128.reuse.H0_H0 ;  /* 0x20000080ff037230 */ /* 0x100fe20000004100 */
[----:B------:R-:W-:Y:S01]  /*9e40*/  F2FP.F16.F32.PACK_AB R24, R25, R24 ;  /* 0x000000181918723e */ /* 0x000fe200000000ff */
[----:B------:R-:W-:Y:S01]  /*9e50*/  HADD2.F32 R0, -RZ, R128.H1_H1 ;  /* 0x30000080ff007230 */ /* 0x000fe20000004100 */
[----:B------:R-:W-:Y:S01]  /*9e60*/  F2FP.F16.F32.PACK_AB R25, R31, R26 ;  /* 0x0000001a1f19723e */ /* 0x000fe200000000ff */
        /* <DEDUP_REMOVED lines=16> */
[----:B------:R-:W-:Y:S01]  /*9f70*/  FFMA R52, R73, R0, R52 ;  /* 0x0000000049347223 */ /* 0x000fe20000000034 */
[----:B------:R-:W-:Y:S01]  /*9f80*/  F2FP.F16.F32.PACK_AB R35, R43, R38 ;  /* 0x000000262b23723e */ /* 0x000fe200000000ff */
[C---:B------:R-:W-:Y:S01]  /*9f90*/  FFMA R53, R73.reuse, R2, R53 ;  /* 0x0000000249357223 */ /* 0x040fe20000000035 */
[----:B------:R-:W-:Y:S01]  /*9fa0*/  FFMA R54, R73, R3, R54 ;  /* 0x0000000349367223 */ /* 0x000fe20000000036 */
[----:B------:R-:W-:Y:S01]  /*9fb0*/  HADD2.F32 R0, -RZ, R131.H1_H1 ;  /* 0x30000083ff007230 */ /* 0x000fe20000004100 */
[----:B------:R-:W-:Y:S01]  /*9fc0*/  F2FP.F16.F32.PACK_AB R40, R41, R40 ;  /* 0x000000282928723e */ /* 0x000fe200000000ff */
[----:B------:R1:W-:Y:S01]  /*9fd0*/  STS.128 [R154+0x8400], R32 ;  /* 0x008400209a007388 */ /* 0x0003e20000000c00 */
[C---:B------:R-:W-:Y:S01]  /*9fe0*/  FMUL R59, R70.reuse, R59 ;  /* 0x0000003b463b7220 */ /* 0x040fe20000400000 */
[--C-:B------:R-:W-:Y:S01]  /*9ff0*/  HADD2.F32 R3, -RZ, R136.reuse.H0_H0 ;  /* 0x20000088ff037230 */ /* 0x100fe20000004100 */
[----:B------:R-:W-:Y:S01]  /*a000*/  F2FP.F16.F32.PACK_AB R41, R47, R42 ;  /* 0x0000002a2f29723e */ /* 0x000fe200000000ff */
[----:B------:R-:W-:Y:S01]  /*a010*/  HADD2.F32 R2, -RZ, R136.H1_H1 ;  /* 0x30000088ff027230 */ /* 0x000fe20000004100 */
[----:B------:R-:W-:Y:S01]  /*a020*/  F2FP.F16.F32.PACK_AB R42, R45, R44 ;  /* 0x0000002c2d2a723e */ /* 0x000fe200000000ff */
[--C-:B------:R-:W-:Y:S01]  /*a030*/  HADD2.F32 R5, -RZ, R137.reuse.H0_H0 ;  /* 0x20000089ff057230 */ /* 0x100fe20000004100 */
        /* <DEDUP_REMOVED lines=8> */
[----:B------:R-:W-:Y:S01]  /*a0c0*/  FFMA R58, R73, R5, R58 ;  /* 0x00000005493a7223 */ /* 0x000fe2000000003a */
[----:B------:R-:W-:Y:S01]  /*a0d0*/  HADD2.F32 R2, -RZ, R138.H1_H1 ;  /* 0x3000008aff027230 */ /* 0x000fe20000004100 */
[----:B------:R-:W-:Y:S01]  /*a0e0*/  F2FP.F16.F32.PACK_AB R48, R49, R48 ;  /* 0x000000303130723e */ /* 0x000fe200000000ff */
[--C-:B------:R-:W-:Y:S01]  /*a0f0*/  HADD2.F32 R5, -RZ, R139.reuse.H0_H0 ;  /* 0x2000008bff057230 */ /* 0x100fe20000004100 */
[----:B------:R-:W-:Y:S01]  /*a100*/  F2FP.F16.F32.PACK_AB R49, R55, R50 ;  /* 0x000000323731723e */ /* 0x000fe200000000ff */
[----:B------:R-:W-:Y:S02]  /*a110*/  HADD2.F32 R4, -RZ, R139.H1_H1 ;  /* 0x3000008bff047230 */ /* 0x000fe40000004100 */
[----:B------:R-:W-:Y:S01]  /*a120*/  FFMA R63, R73, R0, R63 ;  /* 0x00000000493f7223 */ /* 0x000fe2000000003f */
[----:B------:R-:W-:Y:S01]  /*a130*/  FMUL R67, R70, R67 ;  /* 0x0000004346437220 */ /* 0x000fe20000400000 */
[----:B------:R-:W-:Y:S01]  /*a140*/  F2FP.F16.F32.PACK_AB R50, R53, R52 ;  /* 0x000000343532723e */ /* 0x000fe200000000ff */
[----:B------:R-:W-:Y:S01]  /*a150*/  FFMA R60, R73, R3, R60 ;  /* 0x00000003493c7223 */ /* 0x000fe2000000003c */
[----:B------:R-:W-:Y:S01]  /*a160*/  F2FP.F16.F32.PACK_AB R51, R59, R54 ;  /* 0x000000363b33723e */ /* 0x000fe200000000ff */
[C---:B------:R-:W-:Y:S01]  /*a170*/  FFMA R61, R73.reuse, R2, R61 ;  /* 0x00000002493d7223 */ /* 0x040fe2000000003d */
[C---:B------:R-:W-:Y:S01]  /*a180*/  FFMA R62, R73.reuse, R5, R62 ;  /* 0x00000005493e7223 */ /* 0x040fe2000000003e */
[----:B------:R-:W-:Y:S01]  /*a190*/  FFMA R67, R73, R4, R67 ;  /* 0x0000000449437223 */ /* 0x000fe20000000043 */
[----:B------:R-:W-:Y:S01]  /*a1a0*/  F2FP.F16.F32.PACK_AB R56, R57, R56 ;  /* 0x000000383938723e */ /* 0x000fe200000000ff */
[----:B------:R1:W-:Y:S01]  /*a1b0*/  STS.128 [R153+0x8400], R48 ;  /* 0x0084003099007388 */ /* 0x0003e20000000c00 */
[----:B------:R-:W-:Y:S02]  /*a1c0*/  F2FP.F16.F32.PACK_AB R57, R63, R58 ;  /* 0x0000003a3f39723e */ /* 0x000fe400000000ff */
        /* <DEDUP_REMOVED lines=23> */
.L_x_133:
[----:B------:R-:W-:Y:S05]  /*a340*/  BSYNC.RECONVERGENT B0 ;  /* 0x0000000000007941 */ /* 0x000fea0003800200 */
.L_x_132:
        /* <DEDUP_REMOVED lines=21> */
.L_x_137:
[----:B------:R-:W-:Y:S05]  /*a4a0*/  BSYNC B0 ;  /* 0x0000000000007941 */ /* 0x000fea0003800000 */
.L_x_136:
[----:B------:R-:W-:Y:S11]  /*a4b0*/  ISETP.NE.AND P0, PT, R86, RZ, PT ;  /* 0x000000ff5600720c */ /* 0x000ff60003f05270 */
[----:B------:R-:W-:Y:S02]  /*a4c0*/  @!UPT UIADD3 URZ, UPT, UPT, URZ, URZ, URZ ;  /* 0x000000fffffff290 */ /* 0x000fe4000fffe0ff */
[----:B------:R3:W4:Y:S01]  /*a4d0*/  @P0 LDS.128 R80, [R78+UR44+0x400] ;  /* 0x0004002c4e500984 */ /* 0x0007220008000c00 */
[----:B--2---:R-:W-:Y:S01]  /*a4e0*/  @P0 IMAD.IADD R0, R85, 0x1, R2 ;  /* 0x0000000155000824 */ /* 0x004fe200078e0202 */
        /* <DEDUP_REMOVED lines=10> */
.L_x_135:
[----:B------:R-:W-:Y:S05]  /*a590*/  BSYNC B1 ;  /* 0x0000000000017941 */ /* 0x000fea0003800000 */
.L_x_134:
        /* <DEDUP_REMOVED lines=8> */
[----:B-1----:R-:W-:Y:S02]  /*a620*/  IMAD.MOV.U32 R8, RZ, RZ, 0x192 ;  /* 0x00000192ff087424 */ /* 0x002fe400078e00ff */
[----:B------:R-:W-:Y:S01]  /*a630*/  IMAD.MOV.U32 R13, RZ, RZ, RZ ;  /* 0x000000ffff0d7224 */ /* 0x000fe200078e00ff */
[----:B------:R-:W1:Y:S01]  /*a640*/  LDCU.64 UR6, c[0x4][0x78] ;  /* 0x01000f00ff0677ac */ /* 0x000e620008000a00 */
[----:B------:R-:W2:Y:S01]  /*a650*/  LDC.64 R2, c[0x4][R3] ;  /* 0x0100000003027b82 */ /* 0x000ea20000000a00 */
[----:B------:R-:W5:Y:S01]  /*a660*/  LDCU.64 UR4, c[0x4][0x10] ;  /* 0x01000200ff0477ac */ /* 0x000f620008000a00 */
[----:B---3--:R-:W-:Y:S01]  /*a670*/  MOV R5, UR9 ;  /* 0x0000000900057c02 */ /* 0x008fe20008000f00 */
[----:B------:R-:W-:Y:S01]  /*a680*/  IMAD.U32 R4, RZ, RZ, UR8 ;  /* 0x00000008ff047e24 */ /* 0x000fe2000f8e00ff */
[----:B-1----:R-:W-:Y:S01]  /*a690*/  MOV R7, UR7 ;  /* 0x0000000700077c02 */ /* 0x002fe20008000f00 */
[----:B------:R-:W-:Y:S01]  /*a6a0*/  IMAD.U32 R6, RZ, RZ, UR6 ;  /* 0x00000006ff067e24 */ /* 0x000fe2000f8e00ff */
[----:B-----5:R-:W-:Y:S01]  /*a6b0*/  MOV R11, UR5 ;  /* 0x00000005000b7c02 */ /* 0x020fe20008000f00 */
[----:B------:R-:W-:Y:S02]  /*a6c0*/  IMAD.U32 R10, RZ, RZ, UR4 ;  /* 0x00000004ff0a7e24 */ /* 0x000fe4000f8e00ff */
[----:B------:R-:W-:Y:S07]  /*a6d0*/  LEPC R20, `(.L_x_139) ;  /* 0x000000001014794e */ /* 0x000fee0000000000 */
[----:B--2-4-:R-:W-:Y:S05]  /*a6e0*/  CALL.ABS.NOINC R2 ;  /* 0x0000000002007343 */ /* 0x014fea0003c00000 */
.L_x_139:
[----:B------:R-:W-:Y:S01]  /*a6f0*/  ISETP.NE.AND P0, PT, R160, RZ, PT ;  /* 0x000000ffa000720c */ /* 0x000fe20003f05270 */
[----:B------:R-:W-:Y:S05]  /*a700*/  WARPSYNC.ALL ;  /* 0x0000000000007948 */ /* 0x000fea0003800000 */
[----:B------:R-:W-:Y:S01]  /*a710*/  R2UR UR4, R71 ;  /* 0x00000000470472ca */ /* 0x000fe200000e0000 */
[--C-:B----4-:R-:W-:Y:S01]  /*a720*/  HADD2.F32 R72, -RZ, R80.reuse.H0_H0 ;  /* 0x20000050ff487230 */ /* 0x110fe20000004100 */
[----:B------:R-:W-:Y:S01]  /*a730*/  IADD3 R166, PT, PT, R166, 0xd0, RZ ;  /* 0x000000d0a6a67810 */ /* 0x000fe20007ffe0ff */
[----:B------:R-:W-:Y:S01]  /*a740*/  HADD2.F32 R74, -RZ, R80.H1_H1 ;  /* 0x30000050ff4a7230 */ /* 0x000fe20000004100 */
[----:B------:R-:W-:Y:S01]  /*a750*/  BSSY.RECONVERGENT B0, `(.L_x_140) ;  /* 0x00000fd000007945 */ /* 0x000fe20003800200 */
[--C-:B------:R-:W-:Y:S01]  /*a760*/  HADD2.F32 R75, -RZ, R81.reuse.H0_H0 ;  /* 0x20000051ff4b7230 */ /* 0x100fe20000004100 */
[----:B------:R-:W-:Y:S01]  /*a770*/  LOP3.LUT R166, R166, 0xfefffff8, RZ, 0xc0, !PT ;  /* 0xfefffff8a6a67812 */ /* 0x000fe200078ec0ff */
[----:B------:R-:W-:Y:S02]  /*a780*/  HADD2.F32 R76, -RZ, R81.H1_H1 ;  /* 0x30000051ff4c7230 */ /* 0x000fe40000004100 */
[--C-:B------:R-:W-:Y:S02]  /*a790*/  HADD2.F32 R77, -RZ, R82.reuse.H0_H0 ;  /* 0x20000052ff4d7230 */ /* 0x100fe40000004100 */
[----:B------:R-:W-:Y:S02]  /*a7a0*/  HADD2.F32 R78, -RZ, R82.H1_H1 ;  /* 0x30000052ff4e7230 */ /* 0x000fe40000004100 */
[----:B-1----:R-:W1:Y:S01]  /*a7b0*/  LDTM.x64 R4, tmem[UR4+0xc0] ;  /* 0x0000c004000479ee */ /* 0x002e620008340000 */
[----:B------:R-:W-:Y:S01]  /*a7c0*/  NOP ;  /* 0x0000000000007918 */ /* 0x000fe20000000000 */
[----:B-1----:R1:W-:Y:S01]  /*a7d0*/  SYNCS.ARRIVE.TRANS64.RED.A1T0 RZ, [R166+URZ], RZ ;  /* 0x000000ffa6ff79a7 */ /* 0x0023e200081004ff */
[--C-:B------:R-:W-:Y:S02]  /*a7e0*/  HADD2.F32 R79, -RZ, R83.reuse.H0_H0 ;  /* 0x20000053ff4f7230 */ /* 0x100fe40000004100 */
[----:B------:R-:W-:Y:S02]  /*a7f0*/  HADD2.F32 R80, -RZ, R83.H1_H1 ;  /* 0x30000053ff507230 */ /* 0x000fe40000004100 */
[--C-:B--2---:R-:W-:Y:S02]  /*a800*/  HADD2.F32 R81, -RZ, R88.reuse.H0_H0 ;  /* 0x20000058ff517230 */ /* 0x104fe40000004100 */
[----:B------:R-:W-:Y:S02]  /*a810*/  HADD2.F32 R83, -RZ, R88.H1_H1 ;  /* 0x30000058ff537230 */ /* 0x000fe40000004100 */
[--C-:B------:R-:W-:Y:S02]  /*a820*/  HADD2.F32 R82, -RZ, R89.reuse.H0_H0 ;  /* 0x20000059ff527230 */ /* 0x100fe40000004100 */
[----:B------:R-:W-:Y:S02]  /*a830*/  HADD2.F32 R84, -RZ, R89.H1_H1 ;  /* 0x30000059ff547230 */ /* 0x000fe40000004100 */
[--C-:B------:R-:W-:Y:S02]  /*a840*/  HADD2.F32 R85, -RZ, R90.reuse.H0_H0 ;  /* 0x2000005aff557230 */ /* 0x100fe40000004100 */
[----:B------:R-:W-:Y:S02]  /*a850*/  HADD2.F32 R86, -RZ, R90.H1_H1 ;  /* 0x3000005aff567230 */ /* 0x000fe40000004100 */
[--C-:B------:R-:W-:Y:S02]  /*a860*/  HADD2.F32 R87, -RZ, R91.reuse.H0_H0 ;  /* 0x2000005bff577230 */ /* 0x100fe40000004100 */
[----:B------:R-:W-:Y:S02]  /*a870*/  HADD2.F32 R88, -RZ, R91.H1_H1 ;  /* 0x3000005bff587230 */ /* 0x000fe40000004100 */
[--C-:B------:R-:W-:Y:S02]  /*a880*/  HADD2.F32 R89, -RZ, R96.reuse.H0_H0 ;  /* 0x20000060ff597230 */ /* 0x100fe40000004100 */
[C---:B------:R-:W-:Y:S01]  /*a890*/  FMUL R4, R70.reuse, R4 ;  /* 0x0000000446047220 */ /* 0x040fe20000400000 */
[C---:B------:R-:W-:Y:S01]  /*a8a0*/  FMUL R5, R70.reuse, R5 ;  /* 0x0000000546057220 */ /* 0x040fe20000400000 */
[C---:B------:R-:W-:Y:S01]  /*a8b0*/  FMUL R6, R70.reuse, R6 ;  /* 0x0000000646067220 */ /* 0x040fe20000400000 */
[C---:B------:R-:W-:Y:S01]  /*a8c0*/  FMUL R7, R70.reuse, R7 ;  /* 0x0000000746077220 */ /* 0x040fe20000400000 */
[C---:B------:R-:W-:Y:S01]  /*a8d0*/  FFMA R4, R73.reuse, R72, R4 ;  /* 0x0000004849047223 */ /* 0x040fe20000000004 */
[C---:B------:R-:W-:Y:S01]  /*a8e0*/  FFMA R5, R73.reuse, R74, R5 ;  /* 0x0000004a49057223 */ /* 0x040fe20000000005 */
[C---:B------:R-:W-:Y:S01]  /*a8f0*/  FFMA R6, R73.reuse, R75, R6 ;  /* 0x0000004b49067223 */ /* 0x040fe20000000006 */
[----:B------:R-:W-:Y:S01]  /*a900*/  FFMA R7, R73, R76, R7 ;  /* 0x0000004c49077223 */ /* 0x000fe20000000007 */
[C---:B------:R-:W-:Y:S01]  /*a910*/  FMUL R8, R70.reuse, R8 ;  /* 0x0000000846087220 */ /* 0x040fe20000400000 */
[C---:B------:R-:W-:Y:S01]  /*a920*/  FMUL R9, R70.reuse, R9 ;  /* 0x0000000946097220 */ /* 0x040fe20000400000 */
[----:B------:R-:W-:Y:S01]  /*a930*/  F2FP.F16.F32.PACK_AB R4, R5, R4 ;  /* 0x000000040504723e */ /* 0x000fe200000000ff */
[C---:B------:R-:W-:Y:S01]  /*a940*/  FMUL R10, R70.reuse, R10 ;  /* 0x0000000a460a7220 */ /* 0x040fe20000400000 */
[----:B------:R-:W-:Y:S01]  /*a950*/  F2FP.F16.F32.PACK_AB R5, R7, R6 ;  /* 0x000000060705723e */ /* 0x000fe200000000ff */
[C---:B------:R-:W-:Y:S01]  /*a960*/  FFMA R8, R73.reuse, R77, R8 ;  /* 0x0000004d49087223 */ /* 0x040fe20000000008 */
[C---:B------:R-:W-:Y:S01]  /*a970*/  FFMA R9, R73.reuse, R78, R9 ;  /* 0x0000004e49097223 */ /* 0x040fe20000000009 */
[----:B------:R-:W-:Y:S01]  /*a980*/  FFMA R10, R73, R79, R10 ;  /* 0x0000004f490a7223 */ /* 0x000fe2000000000a */
[C---:B------:R-:W-:Y:S01]  /*a990*/  FMUL R11, R70.reuse, R11 ;  /* 0x0000000b460b7220 */ /* 0x040fe20000400000 */
[C---:B------:R-:W-:Y:S01]  /*a9a0*/  FMUL R0, R70.reuse, R12 ;  /* 0x0000000c46007220 */ /* 0x040fe20000400000 */
[C---:B------:R-:W-:Y:S01]  /*a9b0*/  FMUL R2, R70.reuse, R13 ;  /* 0x0000000d46027220 */ /* 0x040fe20000400000 */
[----:B------:R-:W-:Y:S01]  /*a9c0*/  F2FP.F16.F32.PACK_AB R6, R9, R8 ;  /* 0x000000080906723e */ /* 0x000fe200000000ff */
[C---:B------:R-:W-:Y:S01]  /*a9d0*/  FFMA R11, R73.reuse, R80, R11 ;  /* 0x00000050490b7223 */ /* 0x040fe2000000000b */
[C---:B------:R-:W-:Y:S01]  /*a9e0*/  FFMA R0, R73.reuse, R81, R0 ;  /* 0x0000005149007223 */ /* 0x040fe20000000000 */
[----:B------:R-:W-:Y:S01]  /*a9f0*/  FFMA R2, R73, R83, R2 ;  /* 0x0000005349027223 */ /* 0x000fe20000000002 */
[C---:B------:R-:W-:Y:S01]  /*aa00*/  FMUL R3, R70.reuse, R14 ;  /* 0x0000000e46037220 */ /* 0x040fe20000400000 */
[C---:B------:R-:W-:Y:S01]  /*aa10*/  FMUL R15, R70.reuse, R15 ;  /* 0x0000000f460f7220 */ /* 0x040fe20000400000 */
[----:B------:R-:W-:Y:S01]  /*aa20*/  F2FP.F16.F32.PACK_AB R7, R11, R10 ;  /* 0x0000000a0b07723e */ /* 0x000fe200000000ff */
[----:B------:R-:W-:Y:S01]  /*aa30*/  FMUL R12, R70, R16 ;  /* 0x00000010460c7220 */ /* 0x000fe20000400000 */
[----:B------:R-:W-:Y:S01]  /*aa40*/  F2FP.F16.F32.PACK_AB R8, R2, R0 ;  /* 0x000000000208723e */ /* 0x000fe200000000ff */
[C---:B------:R-:W-:Y:S01]  /*aa50*/  FFMA R3, R73.reuse, R82, R3 ;  /* 0x0000005249037223 */ /* 0x040fe20000000003 */
[C---:B------:R-:W-:Y:S01]  /*aa60*/  FFMA R15, R73.reuse, R84, R15 ;  /* 0x00000054490f7223 */ /* 0x040fe2000000000f */
[----:B------:R1:W-:Y:S01]  /*aa70*/  STS.128 [R165+UR44+0xc400], R4 ;  /* 0x00c40004a5007988 */ /* 0x0003e20008000c2c */
[----:B------:R-:W-:Y:S01]  /*aa80*/  FFMA R12, R73, R85, R12 ;  /* 0x00000055490c7223 */ /* 0x000fe2000000000c */
[C---:B------:R-:W-:Y:S01]  /*aa90*/  FMUL R13, R70.reuse, R17 ;  /* 0x00000011460d7220 */ /* 0x040fe20000400000 */
[C---:B------:R-:W-:Y:S01]  /*aaa0*/  FMUL R14, R70.reuse, R18 ;  /* 0x00000012460e7220 */ /* 0x040fe20000400000 */
[----:B------:R-:W-:Y:S01]  /*aab0*/  F2FP.F16.F32.PACK_AB R9, R15, R3 ;  /* 0x000000030f09723e */ /* 0x000fe200000000ff */
[C---:B------:R-:W-:Y:S01]  /*aac0*/  FMUL R19, R70.reuse, R19 ;  /* 0x0000001346137220 */ /* 0x040fe20000400000 */
[C---:B------:R-:W-:Y:S01]  /*aad0*/  FFMA R13, R73.reuse, R86, R13 ;  /* 0x00000056490d7223 */ /* 0x040fe2000000000d */
[C---:B------:R-:W-:Y:S01]  /*aae0*/  FFMA R14, R73.reuse, R87, R14 ;  /* 0x00000057490e7223 */ /* 0x040fe2000000000e */
[----:B------:R-:W-:Y:S02]  /*aaf0*/  HADD2.F32 R90, -RZ, R96.H1_H1 ;  /* 0x30000060ff5a7230 */ /* 0x000fe40000004100 */
[----:B------:R-:W-:Y:S01]  /*ab00*/  FFMA R19, R73, R88, R19 ;  /* 0x0000005849137223 */ /* 0x000fe20000000013 */
[C---:B------:R-:W-:Y:S01]  /*ab10*/  FMUL R16, R70.reuse, R20 ;  /* 0x0000001446107220 */ /* 0x040fe20000400000 */
[----:B------:R-:W-:Y:S01]  /*ab20*/  F2FP.F16.F32.PACK_AB R10, R13, R12 ;  /* 0x0000000c0d0a723e */ /* 0x000fe200000000ff */
[--C-:B------:R-:W-:Y:S02]  /*ab30*/  HADD2.F32 R91, -RZ, R97.reuse.H0_H0 ;  /* 0x20000061ff5b7230 */ /* 0x100fe40000004100 */
[C---:B------:R-:W-:Y:S01]  /*ab40*/  FMUL R17, R70.reuse, R21 ;  /* 0x0000001546117220 */ /* 0x040fe20000400000 */
[----:B------:R-:W-:Y:S01]  /*ab50*/  F2FP.F16.F32.PACK_AB R11, R19, R14 ;  /* 0x0000000e130b723e */ /* 0x000fe200000000ff */
[C---:B------:R-:W-:Y:S01]  /*ab60*/  FFMA R16, R73.reuse, R89, R16 ;  /* 0x0000005949107223 */ /* 0x040fe20000000010 */
[----:B------:R-:W-:Y:S02]  /*ab70*/  HADD2.F32 R92, -RZ, R97.H1_H1 ;  /* 0x30000061ff5c7230 */ /* 0x000fe40000004100 */
[----:B------:R-:W-:Y:S01]  /*ab80*/  FFMA R17, R73, R90, R17 ;  /* 0x0000005a49117223 */ /* 0x000fe20000000011 */
[C---:B------:R-:W-:Y:S01]  /*ab90*/  FMUL R18, R70.reuse, R22 ;  /* 0x0000001646127220 */ /* 0x040fe20000400000 */
[----:B------:R1:W-:Y:S01]  /*aba0*/  STS.128 [R167+0xc400], R8 ;  /* 0x00c40008a7007388 */ /* 0x0003e20000000c00 */
[--C-:B------:R-:W-:Y:S02]  /*abb0*/  HADD2.F32 R93, -RZ, R98.reuse.H0_H0 ;  /* 0x20000062ff5d7230 */ /* 0x100fe40000004100 */
[C---:B------:R-:W-:Y:S01]  /*abc0*/  FMUL R23, R70.reuse, R23 ;  /* 0x0000001746177220 */ /* 0x040fe20000400000 */
[----:B------:R-:W-:Y:S01]  /*abd0*/  F2FP.F16.F32.PACK_AB R16, R17, R16 ;  /* 0x000000101110723e */ /* 0x000fe200000000ff */
[C---:B------:R-:W-:Y:S01]  /*abe0*/  FFMA R18, R73.reuse, R91, R18 ;  /* 0x0000005b49127223 */ /* 0x040fe20000000012 */
[----:B------:R-:W-:Y:S02]  /*abf0*/  HADD2.F32 R94, -RZ, R98.H1_H1 ;  /* 0x30000062ff5e7230 */ /* 0x000fe40000004100 */
[----:B------:R-:W-:Y:S01]  /*ac00*/  FFMA R23, R73, R92, R23 ;  /* 0x0000005c49177223 */ /* 0x000fe20000000017 */
[C---:B------:R-:W-:Y:S01]  /*ac10*/  FMUL R20, R70.reuse, R24 ;  /* 0x0000001846147220 */ /* 0x040fe20000400000 */
[--C-:B------:R-:W-:Y:S02]  /*ac20*/  HADD2.F32 R95, -RZ, R99.reuse.H0_H0 ;  /* 0x20000063ff5f7230 */ /* 0x100fe40000004100 */
[C---:B------:R-:W-:Y:S01]  /*ac30*/  FMUL R21, R70.reuse, R25 ;  /* 0x0000001946157220 */ /* 0x040fe20000400000 */
[----:B------:R-:W-:Y:S01]  /*ac40*/  HADD2.F32 R96, -RZ, R99.H1_H1 ;  /* 0x30000063ff607230 */ /* 0x000fe20000004100 */
[----:B------:R-:W-:Y:S01]  /*ac50*/  F2FP.F16.F32.PACK_AB R17, R23, R18 ;  /* 0x000000121711723e */ /* 0x000fe200000000ff */
[C---:B------:R-:W-:Y:S01]  /*ac60*/  FFMA R20, R73.reuse, R93, R20 ;  /* 0x0000005d49147223 */ /* 0x040fe20000000014 */
        /* <DEDUP_REMOVED lines=16> */
[--C-:B------:R-:W-:Y:S01]  /*ad70*/  HADD2.F32 R101, -RZ, R106.reuse.H0_H0 ;  /* 0x2000006aff657230 */ /* 0x100fe20000004100 */
[----:B------:R1:W-:Y:S01]  /*ad80*/  STS.128 [R164+0xc400], R16 ;  /* 0x00c40010a4007388 */ /* 0x0003e20000000c00 */
        /* <DEDUP_REMOVED lines=69> */
[C---:B------:R-:W-:Y:S01]  /*b1e0*/  FFMA R45, R73.reuse, R118, R45 ;  /* 0x00000076492d7223 */ /* 0x040fe2000000002d */
[C---:B------:R-:W-:Y:S01]  /*b1f0*/  FMUL R46, R70.reuse, R50 ;  /* 0x00000032462e7220 */ /* 0x040fe20000400000 */
[--C-:B------:R-:W-:Y:S02]  /*b200*/  HADD2.F32 R121, -RZ, R128.reuse.H0_H0 ;  /* 0x20000080ff797230 */ /* 0x100fe40000004100 */
[C---:B------:R-:W-:Y:S01]  /*b210*/  FMUL R51, R70.reuse, R51 ;  /* 0x0000003346337220 */ /* 0x040fe20000400000 */
[----:B------:R-:W-:Y:S02]  /*b220*/  HADD2.F32 R122, -RZ, R128.H1_H1 ;  /* 0x30000080ff7a7230 */ /* 0x000fe40000004100 */
[C---:B------:R-:W-:Y:S01]  /*b230*/  FMUL R48, R70.reuse, R52 ;  /* 0x0000003446307220 */ /* 0x040fe20000400000 */
[--C-:B------:R-:W-:Y:S02]  /*b240*/  HADD2.F32 R123, -RZ, R129.reuse.H0_H0 ;  /* 0x20000081ff7b7230 */ /* 0x100fe40000004100 */
[C---:B------:R-:W-:Y:S01]  /*b250*/  FMUL R49, R70.reuse, R53 ;  /* 0x0000003546317220 */ /* 0x040fe20000400000 */
[C---:B------:R-:W-:Y:S01]  /*b260*/  FFMA R46, R73.reuse, R119, R46 ;  /* 0x00000077492e7223 */ /* 0x040fe2000000002e */
[----:B------:R-:W-:Y:S02]  /*b270*/  HADD2.F32 R124, -RZ, R129.H1_H1 ;  /* 0x30000081ff7c7230 */ /* 0x000fe40000004100 */
[C---:B------:R-:W-:Y:S01]  /*b280*/  FMUL R50, R70.reuse, R54 ;  /* 0x0000003646327220 */ /* 0x040fe20000400000 */
[C---:B------:R-:W-:Y:S01]  /*b290*/  FFMA R51, R73.reuse, R120, R51 ;  /* 0x0000007849337223 */ /* 0x040fe20000000033 */
        /* <DEDUP_REMOVED lines=11> */
[----:B------:R-:W-:Y:S01]  /*b350*/  FFMA R55, R73, R124, R55 ;  /* 0x0000007c49377223 */ /* 0x000fe20000000037 */
[--C-:B------:R-:W-:Y:S02]  /*b360*/  HADD2.F32 R129, -RZ, R136.reuse.H0_H0 ;  /* 0x20000088ff817230 */ /* 0x100fe40000004100 */
[C---:B------:R-:W-:Y:S01]  /*b370*/  FMUL R59, R70.reuse, R59 ;  /* 0x0000003b463b7220 */ /* 0x040fe20000400000 */
[----:B------:R-:W-:Y:S01]  /*b380*/  F2FP.F16.F32.PACK_AB R42, R45, R44 ;  /* 0x0000002c2d2a723e */ /* 0x000fe200000000ff */
[----:B------:R-:W-:Y:S01]  /*b390*/  FFMA R52, R73, R125, R52 ;  /* 0x0000007d49347223 */ /* 0x000fe20000000034 */
[----:B------:R-:W-:Y:S01]  /*b3a0*/  F2FP.F16.F32.PACK_AB R43, R51, R46 ;  /* 0x0000002e332b723e */ /* 0x000fe200000000ff */
[----:B------:R-:W-:Y:S02]  /*b3b0*/  HADD2.F32 R130, -RZ, R136.H1_H1 ;  /* 0x30000088ff827230 */ /* 0x000fe40000004100 */
[C---:B------:R-:W-:Y:S01]  /*b3c0*/  FMUL R56, R70.reuse, R60 ;  /* 0x0000003c46387220 */ /* 0x040fe20000400000 */
[C---:B------:R-:W-:Y:S01]  /*b3d0*/  FFMA R53, R73.reuse, R126, R53 ;  /* 0x0000007e49357223 */ /* 0x040fe20000000035 */
[--C-:B------:R-:W-:Y:S01]  /*b3e0*/  HADD2.F32 R131, -RZ, R137.reuse.H0_H0 ;  /* 0x20000089ff837230 */ /* 0x100fe20000004100 */
[----:B------:R1:W-:Y:S01]  /*b3f0*/  STS.128 [R170+0xc400], R40 ;  /* 0x00c40028aa007388 */ /* 0x0003e20000000c00 */
        /* <DEDUP_REMOVED lines=15> */
[----:B------:R-:W-:Y:S02]  /*b4f0*/  HADD2.F32 R136, -RZ, R139.H1_H1 ;  /* 0x3000008bff887230 */ /* 0x000fe40000004100 */
[C---:B------:R-:W-:Y:S01]  /*b500*/  FMUL R62, R70.reuse, R66 ;  /* 0x00000042463e7220 */ /* 0x040fe20000400000 */
[----:B------:R-:W-:Y:S01]  /*b510*/  F2FP.F16.F32.PACK_AB R49, R55, R50 ;  /* 0x000000323731723e */ /* 0x000fe200000000ff */
        /* <DEDUP_REMOVED lines=32> */
.L_x_141:
[----:B------:R-:W-:Y:S05]  /*b720*/  BSYNC.RECONVERGENT B0 ;  /* 0x0000000000007941 */ /* 0x000fea0003800200 */
.L_x_140:
[----:B------:R-:W-:Y:S01]  /*b730*/  BAR.SYNC.DEFER_BLOCKING 0x1, 0x80 ;  /* 0x0042000000007b1d */ /* 0x000fe20000010000 */
[----:B------:R-:W-:Y:S01]  /*b740*/  UISETP.NE.AND UP0, UPT, UR52, -0x4, UPT ;  /* 0xfffffffc3400788c */ /* 0x000fe2000bf05270 */
[----:B------:R-:W-:Y:S08]  /*b750*/  IADD3 R68, PT, PT, R68, 0x1, RZ ;  /* 0x0000000144447810 */ /* 0x000ff00007ffe0ff */
[----:B------:R-:W-:Y:S05]  /*b760*/  BRA.U !UP0, `(.L_x_142) ;  /* 0x0000000108287547 */ /* 0x000fea000b800000 */
[----:B------:R-:W-:Y:S01]  /*b770*/  ISETP.NE.AND P0, PT, R163, RZ, PT ;  /* 0x000000ffa300720c */ /* 0x000fe20003f05270 */
[----:B------:R-:W-:Y:S01]  /*b780*/  IMAD.U32 R3, RZ, RZ, UR46 ;  /* 0x0000002eff037e24 */ /* 0x000fe2000f8e00ff */
[----:B------:R-:W-:Y:S01]  /*b790*/  UIADD3 UR4, UPT, UPT, UR46, 0x1, URZ ;  /* 0x000000012e047890 */ /* 0x000fe2000fffe0ff */
[----:B------:R-:W-:Y:S03]  /*b7a0*/  IMAD.U32 R0, RZ, RZ, UR47 ;  /* 0x0000002fff007e24 */ /* 0x000fe6000f8e00ff */
[----:B------:R-:W-:Y:S04]  /*b7b0*/  UISETP.NE.AND UP0, UPT, UR4, 0x4, UPT ;  /* 0x000000040400788c */ /* 0x000fe8000bf05270 */
[----:B------:R-:W-:Y:S03]  /*b7c0*/  USEL UR46, UR4, URZ, UP0 ;  /* 0x000000ff042e7287 */ /* 0x000fe60008000000 */
[----:B------:R-:W-:Y:S05]  /*b7d0*/  @P0 LEA R3, R3, UR44, 0x3 ;  /* 0x0000002c03030c11 */ /* 0x000fea000f8e18ff */
[----:B------:R-:W-:Y:S05]  /*b7e0*/  @P0 VIADD R3, R3, 0x70 ;  /* 0x0000007003030836 */ /* 0x000fea0000000000 */
[----:B------:R-:W-:Y:S04]  /*b7f0*/  @P0 PRMT R0, R0, 0x654, R3 ;  /* 0x0000065400000816 */ /* 0x000fe80000000003 */
[----:B------:R2:W-:Y:S03]  /*b800*/  @P0 SYNCS.ARRIVE.TRANS64.RED.A1T0 RZ, [R0+URZ], RZ ;  /* 0x000000ff00ff09a7 */ /* 0x0005e600081004ff */
.L_x_142:
[----:B------:R-:W-:Y:S01]  /*b810*/  R2UR UR4, R148 ;  /* 0x00000000940472ca */ /* 0x000fe200000e0000 */
[----:B------:R-:W-:Y:S01]  /*b820*/  UISETP.NE.AND UP0, UPT, UR62, URZ, UPT ;  /* 0x000000ff3e00728c */ /* 0x000fe2000bf05270 */
[----:B------:R-:W-:Y:S01]  /*b830*/  ISETP.NE.AND P0, PT, R152, 0x2, PT ;  /* 0x000000029800780c */ /* 0x000fe20003f05270 */
[----:B------:R-:W-:Y:S01]  /*b840*/  UIADD3 UR20, UPT, UPT, UR37, UR63, URZ ;  /* 0x0000003f25147290 */ /* 0x000fe2000fffe0ff */
[----:B------:R-:W-:Y:S01]  /*b850*/  ISETP.NE.AND P1, PT, R68, 0x2, PT ;  /* 0x000000024400780c */ /* 0x000fe20003f25270 */
[----:B------:R-:W-:Y:S01]  /*b860*/  UIADD3 UR52, UPT, UPT, UR52, 0x4, URZ ;  /* 0x0000000434347890 */ /* 0x000fe2000fffe0ff */
[----:B--2---:R-:W-:Y:S01]  /*b870*/  SEL R0, RZ, 0x1, P0 ;  /* 0x00000001ff007807 */ /* 0x004fe20000000000 */
[----:B------:R-:W-:Y:S01]  /*b880*/  UMOV UR36, UR61 ;  /* 0x0000003d00247c82 */ /* 0x000fe20008000000 */
[----:B------:R-:W-:Y:S02]  /*b890*/  SEL R3, RZ, 0x1, P1 ;  /* 0x00000001ff037807 */ /* 0x000fe40000800000 */
[----:B------:R-:W-:Y:S02]  /*b8a0*/  LOP3.LUT R155, R155, R0, RZ, 0x3c, !PT ;  /* 0x000000009b9b7212 */ /* 0x000fe400078e3cff */
[----:B------:R-:W-:Y:S01]  /*b8b0*/  LOP3.LUT R156, R156, R3, RZ, 0x3c, !PT ;  /* 0x000000039c9c7212 */ /* 0x000fe200078e3cff */
[----:B------:R-:W-:Y:S01]  /*b8c0*/  UIADD3 UR16, UPT, UPT, UR38, UR4, URZ ;  /* 0x0000000426107290 */ /* 0x000fe2000fffe0ff */
[----:B------:R-:W-:Y:S02]  /*b8d0*/  SEL R152, R152, RZ, P0 ;  /* 0x000000ff98987207 */ /* 0x000fe40000000000 */
[----:B------:R-:W-:Y:S01]  /*b8e0*/  SEL R68, R68, RZ, P1 ;  /* 0x000000ff44447207 */ /* 0x000fe20000800000 */
[----:B------:R-:W-:Y:S08]  /*b8f0*/  BRA.U UP0, `(.L_x_143) ;  /* 0xffffff9d009c7547 */ /* 0x000ff0000b83ffff */
[----:B------:R-:W-:-:S13]  /*b900*/  R2UR UR4, R149 ;  /* 0x00000000950472ca */ /* 0x000fda00000e0000 */
[----:B------:R-:W-:-:S09]  /*b910*/  UISETP.NE.AND UP0, UPT, UR4, URZ, UPT ;  /* 0x000000ff0400728c */ /* 0x000fd2000bf05270 */
[----:B------:R-:W-:Y:S05]  /*b920*/  BRA.U !UP0, `(.L_x_144) ;  /* 0x0000000108487547 */ /* 0x000fea000b800000 */
[----:B------:R-:W2:Y:S02]  /*b930*/  LDCU.64 UR4, c[0x0][0x890] ;  /* 0x00011200ff0477ac */ /* 0x000ea40008000a00 */
[----:B--2---:R-:W-:-:S04]  /*b940*/  UISETP.NE.U32.AND UP0, UPT, UR4, URZ, UPT ;  /* 0x000000ff0400728c */ /* 0x004fc8000bf05070 */
[----:B------:R-:W-:-:S09]  /*b950*/  UISETP.NE.AND.EX UP0, UPT, UR5, URZ, UPT, UP0 ;  /* 0x000000ff0500728c */ /* 0x000fd2000bf05300 */
[----:B------:R-:W-:Y:S05]  /*b960*/  BRA.U UP0, `(.L_x_145) ;  /* 0x00000001000c7547 */ /* 0x000fea000b800000 */
[----:B------:R-:W-:-:S13]  /*b970*/  FSETP.NEU.AND P0, PT, R73, RZ, PT ;  /* 0x000000ff4900720b */ /* 0x000fda0003f0d000 */
[----:B------:R-:W-:Y:S05]  /*b980*/  @!P0 EXIT ;  /* 0x000000000000894d */ /* 0x000fea0003800000 */
[----:B------:R-:W-:Y:S05]  /*b990*/  BRA `(.L_x_144) ;  /* 0x00000000002c7947 */ /* 0x000fea0003800000 */
.L_x_145:
[----:B------:R-:W-:Y:S01]  /*b9a0*/  ISETP.NE.AND P0, PT, R151, RZ, PT ;  /* 0x000000ff9700720c */ /* 0x000fe20003f05270 */
[----:B------:R-:W-:-:S12]  /*b9b0*/  BSSY.RECONVERGENT B0, `(.L_x_144) ;  /* 0x0000009000007945 */ /* 0x000fd80003800200 */
[----:B------:R-:W-:Y:S05]  /*b9c0*/  @P0 BRA `(.L_x_146) ;  /* 0x0000000000140947 */ /* 0x000fea0003800000 */
[----:B------:R-:W2:Y:S02]  /*b9d0*/  LDCU.64 UR4, c[0x0][0x888] ;  /* 0x00011100ff0477ac */ /* 0x000ea40008000a00 */
[----:B--2---:R-:W-:-:S04]  /*b9e0*/  ISETP.NE.U32.AND P0, PT, RZ, UR4, PT ;  /* 0x00000004ff007c0c */ /* 0x004fc8000bf05070 */
[----:B------:R-:W-:-:S13]  /*b9f0*/  ISETP.NE.AND.EX P0, PT, RZ, UR5, PT, P0 ;  /* 0x00000005ff007c0c */ /* 0x000fda000bf05300 */
[----:B------:R-:W-:Y:S05]  /*ba00*/  @!P0 EXIT ;  /* 0x000000000000894d */ /* 0x000fea0003800000 */
[----:B------:R-:W-:Y:S05]  /*ba10*/  BRA `(.L_x_147) ;  /* 0x0000000000087947 */ /* 0x000fea0003800000 */
.L_x_146:
[----:B------:R-:W-:-:S13]  /*ba20*/  FSETP.NEU.AND P0, PT, R73, RZ, PT ;  /* 0x000000ff4900720b */ /* 0x000fda0003f0d000 */
[----:B------:R-:W-:Y:S05]  /*ba30*/  @!P0 EXIT ;  /* 0x000000000000894d */ /* 0x000fea0003800000 */
.L_x_147:
[----:B------:R-:W-:Y:S05]  /*ba40*/  BSYNC.RECONVERGENT B0 ;  /* 0x0000000000007941 */ /* 0x000fea0003800200 */
.L_x_144:
[----:B------:R-:W-:Y:S01]  /*ba50*/  ULEA UR4, UR46, UR44, 0x3 ;  /* 0x0000002c2e047291 */ /* 0x000fe2000f8e18ff */
[----:B------:R-:W-:-:S04]  /*ba60*/  DEPBAR.LE SB0, 0x0 ;  /* 0x000080000000791a */ /* 0x000fc80000000000 */
[----:B------:R-:W-:-:S04]  /*ba70*/  UIADD3 UR4, UPT, UPT, UR4, 0x70, URZ ;  /* 0x0000007004047890 */ /* 0x000fc8000fffe0ff */
[----:B------:R-:W-:-:S09]  /*ba80*/  UPRMT UR4, UR47, 0x654, UR4 ;  /* 0x000006542f047896 */ /* 0x000fd20008000004 */
[----:B------:R-:W-:Y:S01]  /*ba90*/  SYNCS.ARRIVE.TRANS64.RED.A1T0 RZ, [UR4], RZ ;  /* 0x000000ffffff79a7 */ /* 0x000fe20008100404 */
[----:B------:R-:W-:Y:S05]  /*baa0*/  EXIT ;  /* 0x000000000000794d */ /* 0x000fea0003800000 */
.L_x_24:
[----:B--2---:R2:W3:Y:S02]  /*bab0*/  SYNCS.PHASECHK.TRANS64.TRYWAIT P0, [R3+URZ+0xf0], R2 ;  /* 0x0000f002030075a7 */ /* 0x0044e400080011ff */
[----:B---3--:R-:W-:Y:S05]  /*bac0*/  @!P0 NANOSLEEP.SYNCS 0x989680 ;  /* 0x009896800000895d */ /* 0x008fea0003900000 */
[----:B------:R-:W3:Y:S02]  /*bad0*/  @!P0 SYNCS.PHASECHK.TRANS64 P0, [R3+URZ+0xf0], R2 ;  /* 0x0000f002030085a7 */ /* 0x000ee400080010ff */
[----:B---3--:R-:W-:Y:S05]  /*bae0*/  @!P0 BRA `(.L_x_24) ;  /* 0xfffffffc00f08947 */ /* 0x008fea000383ffff */
[----:B------:R-:W-:Y:S05]  /*baf0*/  BRA `(.L_x_148) ;  /* 0xffffff5c00c07947 */ /* 0x000fea000383ffff */
.L_x_27:
[----:B-1----:R-:W-:-:S07]  /*bb00*/  MOV R0, UR33 ;  /* 0x0000002100007c02 */ /* 0x002fce0008000f00 */
.L_x_149:
[----:B-1----:R1:W2:Y:S02]  /*bb10*/  SYNCS.PHASECHK.TRANS64.TRYWAIT P0, [R0+URZ+0x28], R3 ;  /* 0x00002803000075a7 */ /* 0x0022a400080011ff */
[----:B--2---:R-:W-:Y:S05]  /*bb20*/  @!P0 NANOSLEEP.SYNCS 0x989680 ;  /* 0x009896800000895d */ /* 0x004fea0003900000 */
[----:B------:R-:W2:Y:S02]  /*bb30*/  @!P0 SYNCS.PHASECHK.TRANS64 P0, [R0+URZ+0x28], R3 ;  /* 0x00002803000085a7 */ /* 0x000ea400080010ff */
[----:B--2---:R-:W-:Y:S05]  /*bb40*/  @!P0 BRA `(.L_x_149) ;  /* 0xfffffffc00f08947 */ /* 0x004fea000383ffff */
[----:B------:R-:W-:Y:S05]  /*bb50*/  BRA `(.L_x_26) ;  /* 0xffffff6000187947 */ /* 0x000fea000383ffff */
.L_x_34:
[----:B-1----:R-:W-:-:S07]  /*bb60*/  MOV R0, UR17 ;  /* 0x0000001100007c02 */ /* 0x002fce0008000f00 */
.L_x_150:
[----:B-1----:R1:W2:Y:S02]  /*bb70*/  SYNCS.PHASECHK.TRANS64.TRYWAIT P0, [R0+URZ+0x28], R3 ;  /* 0x00002803000075a7 */ /* 0x0022a400080011ff */
[----:B--2---:R-:W-:Y:S05]  /*bb80*/  @!P0 NANOSLEEP.SYNCS 0x989680 ;  /* 0x009896800000895d */ /* 0x004fea0003900000 */
[----:B------:R-:W2:Y:S02]  /*bb90*/  @!P0 SYNCS.PHASECHK.TRANS64 P0, [R0+URZ+0x28], R3 ;  /* 0x00002803000085a7 */ /* 0x000ea400080010ff */
[----:B--2---:R-:W-:Y:S05]  /*bba0*/  @!P0 BRA `(.L_x_150) ;  /* 0xfffffffc00f08947 */ /* 0x004fea000383ffff */
[----:B------:R-:W-:Y:S05]  /*bbb0*/  BRA `(.L_x_33) ;  /* 0xffffff6000d87947 */ /* 0x000fea000383ffff */
.L_x_39:
[----:B-1----:R1:W2:Y:S02]  /*bbc0*/  SYNCS.PHASECHK.TRANS64.TRYWAIT P0, [R3+URZ+0xa0], R0 ;  /* 0x0000a000030075a7 */ /* 0x0022a400080011ff */
[----:B--2---:R-:W-:Y:S05]  /*bbd0*/  @!P0 NANOSLEEP.SYNCS 0x989680 ;  /* 0x009896800000895d */ /* 0x004fea0003900000 */
[----:B------:R-:W2:Y:S02]  /*bbe0*/  @!P0 SYNCS.PHASECHK.TRANS64 P0, [R3+URZ+0xa0], R0 ;  /* 0x0000a000030085a7 */ /* 0x000ea400080010ff */
[----:B--2---:R-:W-:Y:S05]  /*bbf0*/  @!P0 BRA `(.L_x_39) ;  /* 0xfffffffc00f08947 */ /* 0x004fea000383ffff */
[----:B------:R-:W-:Y:S05]  /*bc00*/  BRA `(.L_x_151) ;  /* 0xffffff6400807947 */ /* 0x000fea000383ffff */
.L_x_43:
[----:B-1----:R-:W-:-:S07]  /*bc10*/  MOV R0, UR4 ;  /* 0x0000000400007c02 */ /* 0x002fce0008000f00 */
.L_x_152:
[----:B-1----:R1:W2:Y:S02]  /*bc20*/  SYNCS.PHASECHK.TRANS64.TRYWAIT P0, [R0+URZ], R3 ;  /* 0x00000003000075a7 */ /* 0x0022a400080011ff */
[----:B--2---:R-:W-:Y:S05]  /*bc30*/  @!P0 NANOSLEEP.SYNCS 0x989680 ;  /* 0x009896800000895d */ /* 0x004fea0003900000 */
[----:B------:R-:W2:Y:S02]  /*bc40*/  @!P0 SYNCS.PHASECHK.TRANS64 P0, [R0+URZ], R3 ;  /* 0x00000003000085a7 */ /* 0x000ea400080010ff */
[----:B--2---:R-:W-:Y:S05]  /*bc50*/  @!P0 BRA `(.L_x_152) ;  /* 0xfffffffc00f08947 */ /* 0x004fea000383ffff */
[----:B------:R-:W-:Y:S05]  /*bc60*/  BRA `(.L_x_153) ;  /* 0xffffff6c00287947 */ /* 0x000fea000383ffff */
.L_x_44:
[----:B------:R-:W-:-:S07]  /*bc70*/  MOV R0, UR5 ;  /* 0x0000000500007c02 */ /* 0x000fce0008000f00 */
.L_x_154:
[----:B-1----:R1:W2:Y:S02]  /*bc80*/  SYNCS.PHASECHK.TRANS64.TRYWAIT P0, [R0+URZ], R3 ;  /* 0x00000003000075a7 */ /* 0x0022a400080011ff */
[----:B--2---:R-:W-:Y:S05]  /*bc90*/  @!P0 NANOSLEEP.SYNCS 0x989680 ;  /* 0x009896800000895d */ /* 0x004fea0003900000 */
[----:B------:R-:W2:Y:S02]  /*bca0*/  @!P0 SYNCS.PHASECHK.TRANS64 P0, [R0+URZ], R3 ;  /* 0x00000003000085a7 */ /* 0x000ea400080010ff */
[----:B--2---:R-:W-:Y:S05]  /*bcb0*/  @!P0 BRA `(.L_x_154) ;  /* 0xfffffffc00f08947 */ /* 0x004fea000383ffff */
[----:B------:R-:W-:Y:S05]  /*bcc0*/  BRA `(.L_x_155) ;  /* 0xffffff6c00347947 */ /* 0x000fea000383ffff */
.L_x_45:
[----:B------:R-:W-:-:S07]  /*bcd0*/  MOV R0, UR5 ;  /* 0x0000000500007c02 */ /* 0x000fce0008000f00 */
.L_x_156:
[----:B-1----:R1:W2:Y:S02]  /*bce0*/  SYNCS.PHASECHK.TRANS64.TRYWAIT P0, [R0+URZ], R3 ;  /* 0x00000003000075a7 */ /* 0x0022a400080011ff */
[----:B--2---:R-:W-:Y:S05]  /*bcf0*/  @!P0 NANOSLEEP.SYNCS 0x989680 ;  /* 0x009896800000895d */ /* 0x004fea0003900000 */
[----:B------:R-:W2:Y:S02]  /*bd00*/  @!P0 SYNCS.PHASECHK.TRANS64 P0, [R0+URZ], R3 ;  /* 0x00000003000085a7 */ /* 0x000ea400080010ff */
[----:B--2---:R-:W-:Y:S05]  /*bd10*/  @!P0 BRA `(.L_x_156) ;  /* 0xfffffffc00f08947 */ /* 0x004fea000383ffff */
[----:B------:R-:W-:Y:S05]  /*bd20*/  BRA `(.L_x_157) ;  /* 0xffffff6c00407947 */ /* 0x000fea000383ffff */
.L_x_46:
[----:B------:R-:W-:-:S07]  /*bd30*/  MOV R0, UR5 ;  /* 0x0000000500007c02 */ /* 0x000fce0008000f00 */
.L_x_158:
[----:B-1----:R1:W2:Y:S02]  /*bd40*/  SYNCS.PHASECHK.TRANS64.TRYWAIT P0, [R0+URZ], R3 ;  /* 0x00000003000075a7 */ /* 0x0022a400080011ff */
[----:B--2---:R-:W-:Y:S05]  /*bd50*/  @!P0 NANOSLEEP.SYNCS 0x989680 ;  /* 0x009896800000895d */ /* 0x004fea0003900000 */
[----:B------:R-:W2:Y:S02]  /*bd60*/  @!P0 SYNCS.PHASECHK.TRANS64 P0, [R0+URZ], R3 ;  /* 0x00000003000085a7 */ /* 0x000ea400080010ff */
[----:B--2---:R-:W-:Y:S05]  /*bd70*/  @!P0 BRA `(.L_x_158) ;  /* 0xfffffffc00f08947 */ /* 0x004fea000383ffff */
[----:B------:R-:W-:Y:S05]  /*bd80*/  BRA `(.L_x_159) ;  /* 0xffffff6c004c7947 */ /* 0x000fea000383ffff */
.L_x_49:
[----:B-1----:R1:W2:Y:S02]  /*bd90*/  SYNCS.PHASECHK.TRANS64.TRYWAIT P0, [R2+URZ+0xe0], R5 ;  /* 0x0000e005020075a7 */ /* 0x0022a400080011ff */
[----:B--2---:R-:W-:Y:S05]  /*bda0*/  @!P0 NANOSLEEP.SYNCS 0x989680 ;  /* 0x009896800000895d */ /* 0x004fea0003900000 */
[----:B------:R-:W2:Y:S02]  /*bdb0*/  @!P0 SYNCS.PHASECHK.TRANS64 P0, [R2+URZ+0xe0], R5 ;  /* 0x0000e005020085a7 */ /* 0x000ea400080010ff */
[----:B--2---:R-:W-:Y:S05]  /*bdc0*/  @!P0 BRA `(.L_x_49) ;  /* 0xfffffffc00f08947 */ /* 0x004fea000383ffff */
[----:B------:R-:W-:Y:S05]  /*bdd0*/  BRA `(.L_x_160) ;  /* 0xffffff6c00a87947 */ /* 0x000fea000383ffff */
.L_x_50:
[----:B------:R-:W-:-:S07]  /*bde0*/  MOV R2, UR4 ;  /* 0x0000000400027c02 */ /* 0x000fce0008000f00 */
.L_x_161:
[----:B-1----:R1:W2:Y:S02]  /*bdf0*/  SYNCS.PHASECHK.TRANS64.TRYWAIT P0, [R2+URZ+0xb0], R5 ;  /* 0x0000b005020075a7 */ /* 0x0022a400080011ff */
[----:B--2---:R-:W-:Y:S05]  /*be00*/  @!P0 NANOSLEEP.SYNCS 0x989680 ;  /* 0x009896800000895d */ /* 0x004fea0003900000 */
[----:B------:R-:W2:Y:S02]  /*be10*/  @!P0 SYNCS.PHASECHK.TRANS64 P0, [R2+URZ+0xb0], R5 ;  /* 0x0000b005020085a7 */ /* 0x000ea400080010ff */
[----:B--2---:R-:W-:Y:S05]  /*be20*/  @!P0 BRA `(.L_x_161) ;  /* 0xfffffffc00f08947 */ /* 0x004fea000383ffff */
[----:B------:R-:W-:Y:S05]  /*be30*/  BRA `(.L_x_162) ;  /* 0xffffff6c00b87947 */ /* 0x000fea000383ffff */
.L_x_51:
[----:B-1----:R1:W2:Y:S02]  /*be40*/  SYNCS.PHASECHK.TRANS64.TRYWAIT P1, [R2+URZ+0xa0], R5 ;  /* 0x0000a005020075a7 */ /* 0x0022a400080211ff */
[----:B--2---:R-:W-:Y:S05]  /*be50*/  @!P1 NANOSLEEP.SYNCS 0x989680 ;  /* 0x009896800000995d */ /* 0x004fea0003900000 */
[----:B------:R-:W2:Y:S02]  /*be60*/  @!P1 SYNCS.PHASECHK.TRANS64 P1, [R2+URZ+0xa0], R5 ;  /* 0x0000a005020095a7 */ /* 0x000ea400080210ff */
[----:B--2---:R-:W-:Y:S05]  /*be70*/  @!P1 BRA `(.L_x_51) ;  /* 0xfffffffc00f09947 */ /* 0x004fea000383ffff */
[----:B------:R-:W-:Y:S05]  /*be80*/  BRA `(.L_x_163) ;  /* 0xffffff6c00e87947 */ /* 0x000fea000383ffff */
.L_x_54:
[----:B------:R-:W-:-:S07]  /*be90*/  MOV R0, UR4 ;  /* 0x0000000400007c02 */ /* 0x000fce0008000f00 */
.L_x_164:
[----:B-1----:R1:W2:Y:S02]  /*bea0*/  SYNCS.PHASECHK.TRANS64.TRYWAIT P0, [R0+URZ+0xb0], R3 ;  /* 0x0000b003000075a7 */ /* 0x0022a400080011ff */
[----:B--2---:R-:W-:Y:S05]  /*beb0*/  @!P0 NANOSLEEP.SYNCS 0x989680 ;  /* 0x009896800000895d */ /* 0x004fea0003900000 */
[----:B------:R-:W2:Y:S02]  /*bec0*/  @!P0 SYNCS.PHASECHK.TRANS64 P0, [R0+URZ+0xb0], R3 ;  /* 0x0000b003000085a7 */ /* 0x000ea400080010ff */
[----:B--2---:R-:W-:Y:S05]  /*bed0*/  @!P0 BRA `(.L_x_164) ;  /* 0xfffffffc00f08947 */ /* 0x004fea000383ffff */
[----:B------:R-:W-:Y:S05]  /*bee0*/  BRA `(.L_x_53) ;  /* 0xffffff70003c7947 */ /* 0x000fea000383ffff */
.L_x_63:
[----:B-1----:R-:W-:-:S04]  /*bef0*/  MOV R0, UR5 ;  /* 0x0000000500007c02 */ /* 0x002fc80008000f00 */
[----:B------:R1:W2:Y:S03]  /*bf00*/  SYNCS.PHASECHK.TRANS64.TRYWAIT P0, [R0+URZ+0x8], R7 ;  /* 0x00000807000075a7 */ /* 0x0002a600080011ff */
[----:B--2---:R-:W-:Y:S05]  /*bf10*/  @!P0 NANOSLEEP.SYNCS 0x989680 ;  /* 0x009896800000895d */ /* 0x004fea0003900000 */
[----:B------:R-:W2:Y:S02]  /*bf20*/  @!P0 SYNCS.PHASECHK.TRANS64 P0, [R0+URZ+0x8], R7 ;  /* 0x00000807000085a7 */ /* 0x000ea400080010ff */
[----:B--2---:R-:W-:Y:S05]  /*bf30*/  @!P0 BRA `(.L_x_63) ;  /* 0xfffffffc00ec8947 */ /* 0x004fea000383ffff */
[----:B------:R-:W-:Y:S05]  /*bf40*/  BRA `(.L_x_62) ;  /* 0xffffff7000f07947 */ /* 0x000fea000383ffff */
.L_x_65:
[----:B------:R-:W-:Y:S01]  /*bf50*/  BSSY B0, `(.L_x_165) ;  /* 0x0000006000007945 */ /* 0x000fe20003800000 */
[----:B------:R-:W-:-:S07]  /*bf60*/  MOV R15, 0xffffffff ;  /* 0xffffffff000f7802 */ /* 0x000fce0000000f00 */
[----:B-1---5:R-:W-:Y:S05]  /*bf70*/  WARPSYNC.COLLECTIVE R15, `(.L_x_166) ;  /* 0x000000000f0c7348 */ /* 0x022fea0003c00000 */
[----:B------:R-:W-:Y:S02]  /*bf80*/  ELECT P6, UR79, PT ;  /* 0x00000000004f782f */ /* 0x000fe400038c0000 */
[----:B------:R-:W-:Y:S01]  /*bf90*/  MOV R14, UR79 ;  /* 0x0000004f000e7c02 */ /* 0x000fe20008000f00 */
[----:B-1---5:R-:W-:Y:S10]  /*bfa0*/  ENDCOLLECTIVE ;  /* 0x000000000000791b */ /* 0x022ff40003800000 */
.L_x_166:
[----:B------:R-:W-:Y:S05]  /*bfb0*/  BSYNC B0 ;  /* 0x0000000000007941 */ /* 0x000fea0003800000 */
.L_x_165:
[----:B------:R-:W-:Y:S05]  /*bfc0*/  BRA `(.L_x_167) ;  /* 0xffffff7400207947 */ /* 0x000fea000383ffff */
.L_x_67:
[----:B-1----:R-:W-:-:S04]  /*bfd0*/  MOV R0, UR5 ;  /* 0x0000000500007c02 */ /* 0x002fc80008000f00 */
[----:B------:R1:W2:Y:S03]  /*bfe0*/  SYNCS.PHASECHK.TRANS64.TRYWAIT P0, [R0+URZ+0x8], R5 ;  /* 0x00000805000075a7 */ /* 0x0002a600080011ff */
[----:B--2---:R-:W-:Y:S05]  /*bff0*/  @!P0 NANOSLEEP.SYNCS 0x989680 ;  /* 0x009896800000895d */ /* 0x004fea0003900000 */
[----:B------:R-:W2:Y:S02]  /*c000*/  @!P0 SYNCS.PHASECHK.TRANS64 P0, [R0+URZ+0x8], R5 ;  /* 0x00000805000085a7 */ /* 0x000ea400080010ff */
[----:B--2---:R-:W-:Y:S05]  /*c010*/  @!P0 BRA `(.L_x_67) ;  /* 0xfffffffc00ec8947 */ /* 0x004fea000383ffff */
[----:B------:R-:W-:Y:S05]  /*c020*/  BRA `(.L_x_66) ;  /* 0xffffff7400247947 */ /* 0x000fea000383ffff */
.L_x_68:
[----:B-1----:R1:W2:Y:S02]  /*c030*/  SYNCS.PHASECHK.TRANS64.TRYWAIT P0, [R0+URZ+0xa0], R5 ;  /* 0x0000a005000075a7 */ /* 0x0022a400080011ff */
[----:B--2---:R-:W-:Y:S05]  /*c040*/  @!P0 NANOSLEEP.SYNCS 0x989680 ;  /* 0x009896800000895d */ /* 0x004fea0003900000 */
[----:B------:R-:W2:Y:S02]  /*c050*/  @!P0 SYNCS.PHASECHK.TRANS64 P0, [R0+URZ+0xa0], R5 ;  /* 0x0000a005000085a7 */ /* 0x000ea400080010ff */
[----:B--2---:R-:W-:Y:S05]  /*c060*/  @!P0 BRA `(.L_x_68) ;  /* 0xfffffffc00f08947 */ /* 0x004fea000383ffff */
[----:B------:R-:W-:Y:S05]  /*c070*/  BRA `(.L_x_168) ;  /* 0xffffff7800107947 */ /* 0x000fea000383ffff */
.L_x_70:
[----:B------:R-:W-:-:S07]  /*c080*/  MOV R0, UR31 ;  /* 0x0000001f00007c02 */ /* 0x000fce0008000f00 */
.L_x_169:
[----:B-1----:R1:W2:Y:S02]  /*c090*/  SYNCS.PHASECHK.TRANS64.TRYWAIT P0, [R0+URZ+0xd0], R5 ;  /* 0x0000d005000075a7 */ /* 0x0022a400080011ff */
[----:B--2---:R-:W-:Y:S05]  /*c0a0*/  @!P0 NANOSLEEP.SYNCS 0x989680 ;  /* 0x009896800000895d */ /* 0x004fea0003900000 */
[----:B------:R-:W2:Y:S02]  /*c0b0*/  @!P0 SYNCS.PHASECHK.TRANS64 P0, [R0+URZ+0xd0], R5 ;  /* 0x0000d005000085a7 */ /* 0x000ea400080010ff */
[----:B--2---:R-:W-:Y:S05]  /*c0c0*/  @!P0 BRA `(.L_x_169) ;  /* 0xfffffffc00f08947 */ /* 0x004fea000383ffff */
[----:B------:R-:W-:Y:S05]  /*c0d0*/  BRA `(.L_x_170) ;  /* 0xffffff78005c7947 */ /* 0x000fea000383ffff */
.L_x_73:
[----:B------:R-:W-:Y:S07]  /*c0e0*/  MOV R0, UR5 ;  /* 0x0000000500007c02 */ /* 0x000fee0008000f00 */
.L_x_171:
[----:B-1----:R1:W2:Y:S02]  /*c0f0*/  SYNCS.PHASECHK.TRANS64.TRYWAIT P0, [R0+URZ], R5 ;  /* 0x00000005000075a7 */ /* 0x0022a400080011ff */
[----:B--2---:R-:W-:Y:S05]  /*c100*/  @!P0 NANOSLEEP.SYNCS 0x989680 ;  /* 0x009896800000895d */ /* 0x004fea0003900000 */
[----:B------:R-:W2:Y:S02]  /*c110*/  @!P0 SYNCS.PHASECHK.TRANS64 P0, [R0+URZ], R5 ;  /* 0x00000005000085a7 */ /* 0x000ea400080010ff */
[----:B--2---:R-:W-:Y:S05]  /*c120*/  @!P0 BRA `(.L_x_171) ;  /* 0xfffffffc00f08947 */ /* 0x004fea000383ffff */
[----:B------:R-:W-:Y:S05]  /*c130*/  BRA `(.L_x_72) ;  /* 0xffffff7800707947 */ /* 0x000fea000383ffff */
.L_x_77:
[----:B-1----:R-:W-:-:S07]  /*c140*/  MOV R0, UR4 ;  /* 0x0000000400007c02 */ /* 0x002fce0008000f00 */
.L_x_172:
[----:B-1----:R1:W2:Y:S02]  /*c150*/  SYNCS.PHASECHK.TRANS64.TRYWAIT P0, [R0+URZ], R3 ;  /* 0x00000003000075a7 */ /* 0x0022a400080011ff */
[----:B--2---:R-:W-:Y:S05]  /*c160*/  @!P0 NANOSLEEP.SYNCS 0x989680 ;  /* 0x009896800000895d */ /* 0x004fea0003900000 */
[----:B------:R-:W2:Y:S02]  /*c170*/  @!P0 SYNCS.PHASECHK.TRANS64 P0, [R0+URZ], R3 ;  /* 0x00000003000085a7 */ /* 0x000ea400080010ff */
[----:B--2---:R-:W-:Y:S05]  /*c180*/  @!P0 BRA `(.L_x_172) ;  /* 0xfffffffc00f08947 */ /* 0x004fea000383ffff */
[----:B------:R-:W-:Y:S05]  /*c190*/  BRA `(.L_x_173) ;  /* 0xffffff7c00647947 */ /* 0x000fea000383ffff */
.L_x_80:
[----:B------:R-:W-:-:S07]  /*c1a0*/  MOV R0, UR26 ;  /* 0x0000001a00007c02 */ /* 0x000fce0008000f00 */
.L_x_174:
[----:B-1----:R1:W2:Y:S02]  /*c1b0*/  SYNCS.PHASECHK.TRANS64.TRYWAIT P1, [R0+URZ+0x100], R3 ;  /* 0x00010003000075a7 */ /* 0x0022a400080211ff */
[----:B--2---:R-:W-:Y:S05]  /*c1c0*/  @!P1 NANOSLEEP.SYNCS 0x989680 ;  /* 0x009896800000995d */ /* 0x004fea0003900000 */
[----:B------:R-:W2:Y:S02]  /*c1d0*/  @!P1 SYNCS.PHASECHK.TRANS64 P1, [R0+URZ+0x100], R3 ;  /* 0x00010003000095a7 */ /* 0x000ea400080210ff */
[----:B--2---:R-:W-:Y:S05]  /*c1e0*/  @!P1 BRA `(.L_x_174) ;  /* 0xfffffffc00f09947 */ /* 0x004fea000383ffff */
[----:B------:R-:W-:Y:S05]  /*c1f0*/  BRA `(.L_x_175) ;  /* 0xffffff7c00b07947 */ /* 0x000fea000383ffff */
.L_x_85:
[----:B--2---:R2:W3:Y:S02]  /*c200*/  SYNCS.PHASECHK.TRANS64.TRYWAIT P0, [R12+URZ+0xa0], R9 ;  /* 0x0000a0090c0075a7 */ /* 0x0044e400080011ff */
[----:B---3--:R-:W-:Y:S05]  /*c210*/  @!P0 NANOSLEEP.SYNCS 0x989680 ;  /* 0x009896800000895d */ /* 0x008fea0003900000 */
[----:B------:R-:W3:Y:S02]  /*c220*/  @!P0 SYNCS.PHASECHK.TRANS64 P0, [R12+URZ+0xa0], R9 ;  /* 0x0000a0090c0085a7 */ /* 0x000ee400080010ff */
[----:B---3--:R-:W-:Y:S05]  /*c230*/  @!P0 BRA `(.L_x_85) ;  /* 0xfffffffc00f08947 */ /* 0x008fea000383ffff */
[----:B------:R-:W-:Y:S05]  /*c240*/  BRA `(.L_x_176) ;  /* 0xffffff8000d87947 */ /* 0x000fea000383ffff */
.L_x_88:
[----:B------:R-:W-:Y:S07]  /*c250*/  MOV R0, UR21 ;  /* 0x0000001500007c02 */ /* 0x000fee0008000f00 */
.L_x_177:
[----:B--2---:R2:W3:Y:S02]  /*c260*/  SYNCS.PHASECHK.TRANS64.TRYWAIT P2, [R0+URZ+0x98], R11 ;  /* 0x0000980b000075a7 */ /* 0x0044e400080411ff */
[----:B---3--:R-:W-:Y:S05]  /*c270*/  @!P2 NANOSLEEP.SYNCS 0x989680 ;  /* 0x009896800000a95d */ /* 0x008fea0003900000 */
[----:B------:R-:W3:Y:S02]  /*c280*/  @!P2 SYNCS.PHASECHK.TRANS64 P2, [R0+URZ+0x98], R11 ;  /* 0x0000980b0000a5a7 */ /* 0x000ee400080410ff */
[----:B---3--:R-:W-:Y:S05]  /*c290*/  @!P2 BRA `(.L_x_177) ;  /* 0xfffffffc00f0a947 */ /* 0x008fea000383ffff */
[----:B------:R-:W-:Y:S05]  /*c2a0*/  BRA `(.L_x_87) ;  /* 0xffffff8800407947 */ /* 0x000fea000383ffff */
.L_x_91:
[----:B--2---:R-:W-:Y:S07]  /*c2b0*/  MOV R0, UR21 ;  /* 0x0000001500007c02 */ /* 0x004fee0008000f00 */
.L_x_178:
[----:B--2---:R2:W3:Y:S02]  /*c2c0*/  SYNCS.PHASECHK.TRANS64.TRYWAIT P0, [R0+URZ+0x70], R9 ;  /* 0x00007009000075a7 */ /* 0x0044e400080011ff */
[----:B---3--:R-:W-:Y:S05]  /*c2d0*/  @!P0 NANOSLEEP.SYNCS 0x989680 ;  /* 0x009896800000895d */ /* 0x008fea0003900000 */
[----:B------:R-:W3:Y:S02]  /*c2e0*/  @!P0 SYNCS.PHASECHK.TRANS64 P0, [R0+URZ+0x70], R9 ;  /* 0x00007009000085a7 */ /* 0x000ee400080010ff */
[----:B---3--:R-:W-:Y:S05]  /*c2f0*/  @!P0 BRA `(.L_x_178) ;  /* 0xfffffffc00f08947 */ /* 0x008fea000383ffff */
[----:B------:R-:W-:Y:S05]  /*c300*/  BRA `(.L_x_179) ;  /* 0xffffff88009c7947 */ /* 0x000fea000383ffff */
.L_x_92:
[----:B------:R-:W-:Y:S07]  /*c310*/  MOV R0, UR21 ;  /* 0x0000001500007c02 */ /* 0x000fee0008000f00 */
.L_x_180:
[----:B--2---:R2:W3:Y:S02]  /*c320*/  SYNCS.PHASECHK.TRANS64.TRYWAIT P0, [R0+URZ+0x78], R9 ;  /* 0x00007809000075a7 */ /* 0x0044e400080011ff */
[----:B---3--:R-:W-:Y:S05]  /*c330*/  @!P0 NANOSLEEP.SYNCS 0x989680 ;  /* 0x009896800000895d */ /* 0x008fea0003900000 */
[----:B------:R-:W3:Y:S02]  /*c340*/  @!P0 SYNCS.PHASECHK.TRANS64 P0, [R0+URZ+0x78], R9 ;  /* 0x00007809000085a7 */ /* 0x000ee400080010ff */
[----:B---3--:R-:W-:Y:S05]  /*c350*/  @!P0 BRA `(.L_x_180) ;  /* 0xfffffffc00f08947 */ /* 0x008fea000383ffff */
[----:B------:R-:W-:Y:S05]  /*c360*/  BRA `(.L_x_181) ;  /* 0xffffff8800d87947 */ /* 0x000fea000383ffff */
.L_x_93:
[----:B------:R-:W-:Y:S07]  /*c370*/  MOV R0, UR21 ;  /* 0x0000001500007c02 */ /* 0x000fee0008000f00 */
.L_x_182:
[----:B--2---:R2:W3:Y:S02]  /*c380*/  SYNCS.PHASECHK.TRANS64.TRYWAIT P0, [R0+URZ+0x80], R9 ;  /* 0x00008009000075a7 */ /* 0x0044e400080011ff */
[----:B---3--:R-:W-:Y:S05]  /*c390*/  @!P0 NANOSLEEP.SYNCS 0x989680 ;  /* 0x009896800000895d */ /* 0x008fea0003900000 */
[----:B------:R-:W3:Y:S02]  /*c3a0*/  @!P0 SYNCS.PHASECHK.TRANS64 P0, [R0+URZ+0x80], R9 ;  /* 0x00008009000085a7 */ /* 0x000ee400080010ff */
[----:B---3--:R-:W-:Y:S05]  /*c3b0*/  @!P0 BRA `(.L_x_182) ;  /* 0xfffffffc00f08947 */ /* 0x008fea000383ffff */
[----:B------:R-:W-:Y:S05]  /*c3c0*/  BRA `(.L_x_183) ;  /* 0xffffff8c00207947 */ /* 0x000fea000383ffff */
.L_x_94:
[----:B------:R-:W-:Y:S07]  /*c3d0*/  MOV R0, UR21 ;  /* 0x0000001500007c02 */ /* 0x000fee0008000f00 */
.L_x_184:
[----:B--2---:R2:W3:Y:S02]  /*c3e0*/  SYNCS.PHASECHK.TRANS64.TRYWAIT P0, [R0+URZ+0x88], R9 ;  /* 0x00008809000075a7 */ /* 0x0044e400080011ff */
[----:B---3--:R-:W-:Y:S05]  /*c3f0*/  @!P0 NANOSLEEP.SYNCS 0x989680 ;  /* 0x009896800000895d */ /* 0x008fea0003900000 */
[----:B------:R-:W3:Y:S02]  /*c400*/  @!P0 SYNCS.PHASECHK.TRANS64 P0, [R0+URZ+0x88], R9 ;  /* 0x00008809000085a7 */ /* 0x000ee400080010ff */
[----:B---3--:R-:W-:Y:S05]  /*c410*/  @!P0 BRA `(.L_x_184) ;  /* 0xfffffffc00f08947 */ /* 0x008fea000383ffff */
[----:B------:R-:W-:Y:S05]  /*c420*/  BRA `(.L_x_185) ;  /* 0xffffff8c00647947 */ /* 0x000fea000383ffff */
.L_x_96:
[----:B------:R-:W-:-:S07]  /*c430*/  MOV R0, UR21 ;  /* 0x0000001500007c02 */ /* 0x000fce0008000f00 */
.L_x_186:
[----:B---3--:R3:W4:Y:S02]  /*c440*/  SYNCS.PHASECHK.TRANS64.TRYWAIT P0, [R0+URZ+0x70], R3 ;  /* 0x00007003000075a7 */ /* 0x00872400080011ff */
[----:B----4-:R-:W-:Y:S05]  /*c450*/  @!P0 NANOSLEEP.SYNCS 0x989680 ;  /* 0x009896800000895d */ /* 0x010fea0003900000 */
[----:B------:R-:W4:Y:S02]  /*c460*/  @!P0 SYNCS.PHASECHK.TRANS64 P0, [R0+URZ+0x70], R3 ;  /* 0x00007003000085a7 */ /* 0x000f2400080010ff */
[----:B----4-:R-:W-:Y:S05]  /*c470*/  @!P0 BRA `(.L_x_186) ;  /* 0xfffffffc00f08947 */ /* 0x010fea000383ffff */
[----:B------:R-:W-:Y:S05]  /*c480*/  BRA `(.L_x_187) ;  /* 0xffffff8c00d87947 */ /* 0x000fea000383ffff */
.L_x_97:
[----:B---3--:R-:W-:-:S07]  /*c490*/  MOV R0, UR21 ;  /* 0x0000001500007c02 */ /* 0x008fce0008000f00 */
.L_x_188:
[----:B---3--:R3:W4:Y:S02]  /*c4a0*/  SYNCS.PHASECHK.TRANS64.TRYWAIT P0, [R0+URZ+0x78], R3 ;  /* 0x00007803000075a7 */ /* 0x00872400080011ff */
[----:B----4-:R-:W-:Y:S05]  /*c4b0*/  @!P0 NANOSLEEP.SYNCS 0x989680 ;  /* 0x009896800000895d */ /* 0x010fea0003900000 */
[----:B------:R-:W4:Y:S02]  /*c4c0*/  @!P0 SYNCS.PHASECHK.TRANS64 P0, [R0+URZ+0x78], R3 ;  /* 0x00007803000085a7 */ /* 0x000f2400080010ff */
[----:B----4-:R-:W-:Y:S05]  /*c4d0*/  @!P0 BRA `(.L_x_188) ;  /* 0xfffffffc00f08947 */ /* 0x010fea000383ffff */
[----:B------:R-:W-:Y:S05]  /*c4e0*/  BRA `(.L_x_189) ;  /* 0xffffff8c00c87947 */ /* 0x000fea000383ffff */
.L_x_98:
[----:B---3--:R-:W-:-:S07]  /*c4f0*/  MOV R0, UR21 ;  /* 0x0000001500007c02 */ /* 0x008fce0008000f00 */
.L_x_190:
[----:B---3--:R3:W4:Y:S02]  /*c500*/  SYNCS.PHASECHK.TRANS64.TRYWAIT P0, [R0+URZ+0x80], R3 ;  /* 0x00008003000075a7 */ /* 0x00872400080011ff */
[----:B----4-:R-:W-:Y:S05]  /*c510*/  @!P0 NANOSLEEP.SYNCS 0x989680 ;  /* 0x009896800000895d */ /* 0x010fea0003900000 */
[----:B------:R-:W4:Y:S02]  /*c520*/  @!P0 SYNCS.PHASECHK.TRANS64 P0, [R0+URZ+0x80], R3 ;  /* 0x00008003000085a7 */ /* 0x000f2400080010ff */
[----:B----4-:R-:W-:Y:S05]  /*c530*/  @!P0 BRA `(.L_x_190) ;  /* 0xfffffffc00f08947 */ /* 0x010fea000383ffff */
[----:B------:R-:W-:Y:S05]  /*c540*/  BRA `(.L_x_191) ;  /* 0xffffff8c00b87947 */ /* 0x000fea000383ffff */
.L_x_100:
[----:B-1----:R1:W2:Y:S02]  /*c550*/  SYNCS.PHASECHK.TRANS64.TRYWAIT P0, [R3+URZ+0xa0], R0 ;  /* 0x0000a000030075a7 */ /* 0x0022a400080011ff */
[----:B--2---:R-:W-:Y:S05]  /*c560*/  @!P0 NANOSLEEP.SYNCS 0x989680 ;  /* 0x009896800000895d */ /* 0x004fea0003900000 */
[----:B------:R-:W2:Y:S02]  /*c570*/  @!P0 SYNCS.PHASECHK.TRANS64 P0, [R3+URZ+0xa0], R0 ;  /* 0x0000a000030085a7 */ /* 0x000ea400080010ff */
[----:B--2---:R-:W-:Y:S05]  /*c580*/  @!P0 BRA `(.L_x_100) ;  /* 0xfffffffc00f08947 */ /* 0x004fea000383ffff */
[----:B------:R-:W-:Y:S05]  /*c590*/  BRA `(.L_x_192) ;  /* 0xffffff9000887947 */ /* 0x000fea000383ffff */
.L_x_111:
[----:B-1----:R-:W-:Y:S04]  /*c5a0*/  MOV R0, UR44 ;  /* 0x0000002c00007c02 */ /* 0x002fe80008000f00 */
[----:B------:R1:W2:Y:S03]  /*c5b0*/  SYNCS.PHASECHK.TRANS64.TRYWAIT P1, [R0+URZ+0x50], R7 ;  /* 0x00005007000075a7 */ /* 0x0002a600080211ff */
[----:B--2---:R-:W-:Y:S05]  /*c5c0*/  @!P1 NANOSLEEP.SYNCS 0x989680 ;  /* 0x009896800000995d */ /* 0x004fea0003900000 */
[----:B------:R-:W2:Y:S02]  /*c5d0*/  @!P1 SYNCS.PHASECHK.TRANS64 P1, [R0+URZ+0x50], R7 ;  /* 0x00005007000095a7 */ /* 0x000ea400080210ff */
[----:B--2---:R-:W-:Y:S05]  /*c5e0*/  @!P1 BRA `(.L_x_111) ;  /* 0xfffffffc00ec9947 */ /* 0x004fea000383ffff */
[----:B------:R-:W-:Y:S05]  /*c5f0*/  BRA `(.L_x_110) ;  /* 0xffffffa000407947 */ /* 0x000fea000383ffff */
.L_x_113:
[----:B-1----:R1:W4:Y:S02]  /*c600*/  SYNCS.PHASECHK.TRANS64.TRYWAIT P0, [R166+URZ+0xc0], R3 ;  /* 0x0000c003a60075a7 */ /* 0x00232400080011ff */
[----:B----4-:R-:W-:Y:S05]  /*c610*/  @!P0 NANOSLEEP.SYNCS 0x989680 ;  /* 0x009896800000895d */ /* 0x010fea0003900000 */
[----:B------:R-:W4:Y:S02]  /*c620*/  @!P0 SYNCS.PHASECHK.TRANS64 P0, [R166+URZ+0xc0], R3 ;  /* 0x0000c003a60085a7 */ /* 0x000f2400080010ff */
[----:B----4-:R-:W-:Y:S05]  /*c630*/  @!P0 BRA `(.L_x_113) ;  /* 0xfffffffc00f08947 */ /* 0x010fea000383ffff */
[----:B------:R-:W-:Y:S05]  /*c640*/  BRA `(.L_x_112) ;  /* 0xffffffa000a07947 */ /* 0x000fea000383ffff */
.L_x_122:
[----:B--2---:R2:W3:Y:S02]  /*c650*/  SYNCS.PHASECHK.TRANS64.TRYWAIT P0, [R3+URZ+0x50], R0 ;  /* 0x00005000030075a7 */ /* 0x0044e400080011ff */
[----:B---3--:R-:W-:Y:S05]  /*c660*/  @!P0 NANOSLEEP.SYNCS 0x989680 ;  /* 0x009896800000895d */ /* 0x008fea0003900000 */
[----:B------:R-:W3:Y:S02]  /*c670*/  @!P0 SYNCS.PHASECHK.TRANS64 P0, [R3+URZ+0x50], R0 ;  /* 0x00005000030085a7 */ /* 0x000ee400080010ff */
[----:B---3--:R-:W-:Y:S05]  /*c680*/  @!P0 BRA `(.L_x_122) ;  /* 0xfffffffc00f08947 */ /* 0x008fea000383ffff */
[----:B------:R-:W-:Y:S05]  /*c690*/  BRA `(.L_x_121) ;  /* 0xffffffb400687947 */ /* 0x000fea000383ffff */
.L_x_130:
[----:B--2---:R2:W3:Y:S02]  /*c6a0*/  SYNCS.PHASECHK.TRANS64.TRYWAIT P0, [R0+URZ+0x50], R7 ;  /* 0x00005007000075a7 */ /* 0x0044e400080011ff */
[----:B---3--:R-:W-:Y:S05]  /*c6b0*/  @!P0 NANOSLEEP.SYNCS 0x989680 ;  /* 0x009896800000895d */ /* 0x008fea0003900000 */
[----:B------:R-:W3:Y:S02]  /*c6c0*/  @!P0 SYNCS.PHASECHK.TRANS64 P0, [R0+URZ+0x50], R7 ;  /* 0x00005007000085a7 */ /* 0x000ee400080010ff */
[----:B---3--:R-:W-:Y:S05]  /*c6d0*/  @!P0 BRA `(.L_x_130) ;  /* 0xfffffffc00f08947 */ /* 0x008fea000383ffff */
[----:B------:R-:W-:Y:S05]  /*c6e0*/  BRA `(.L_x_129) ;  /* 0xffffffc800607947 */ /* 0x000fea000383ffff */
.L_x_138:
[----:B--2---:R2:W3:Y:S02]  /*c6f0*/  SYNCS.PHASECHK.TRANS64.TRYWAIT P0, [R3+URZ+0x50], R0 ;  /* 0x00005000030075a7 */ /* 0x0044e400080011ff */
[----:B---3--:R-:W-:Y:S05]  /*c700*/  @!P0 NANOSLEEP.SYNCS 0x989680 ;  /* 0x009896800000895d */ /* 0x008fea0003900000 */
[----:B------:R-:W3:Y:S02]  /*c710*/  @!P0 SYNCS.PHASECHK.TRANS64 P0, [R3+URZ+0x50], R0 ;  /* 0x00005000030085a7 */ /* 0x000ee400080010ff */
[----:B---3--:R-:W-:Y:S05]  /*c720*/  @!P0 BRA `(.L_x_138) ;  /* 0xfffffffc00f08947 */ /* 0x008fea000383ffff */
[----:B------:R-:W-:Y:S05]  /*c730*/  BRA `(.L_x_137) ;  /* 0xffffffdc00587947 */ /* 0x000fea000383ffff */
        .weak           $__internal_0_$__cuda_sm10x_tcgen05_guardrail_trap_col_being_dealloced_not_returned_by_alloc
        .type           $__internal_0_$__cuda_sm10x_tcgen05_guardrail_trap_col_being_dealloced_not_returned_by_alloc,@function
        .size           $__internal_0_$__cuda_sm10x_tcgen05_guardrail_trap_col_being_dealloced_not_returned_by_alloc,($__internal_1_$__cuda_sm10x_tcgen05_guardrail_trap_phase_invalid_during_alloc - $__internal_0_$__cuda_sm10x_tcgen05_guardrail_trap_col_being_dealloced_not_returned_by_alloc)
$__internal_0_$__cuda_sm10x_tcgen05_guardrail_trap_col_being_dealloced_not_returned_by_alloc:
[----:B------:R-:W-:Y:S05]  /*c740*/  BPT.TRAP 0x1 ;  /* 0x000000040000795c */ /* 0x000fea0000300000 */
[----:B------:R-:W-:-:S04]  /*c750*/  HFMA2 R3, -RZ, RZ, 0, 0 ;  /* 0x00000000ff037431 */ /* 0x000fc800000001ff */
[----:B------:R-:W-:Y:S05]  /*c760*/  RET.REL.NODEC R2 `(_ZN7cutlass13device_kernelINS_4gemm6kernel13GemmUniversalIN4cute5tupleIJiiiiEEENS1_10collective13CollectiveMmaINS1_35MainloopSm100TmaUmmaWarpSpecializedILi5ELi2ELi2ENS5_IJNS4_1CILi2EEESB_NSA_ILi1EEEEEEEENS5_IJNSA_ILi256EEESF_NSA_ILi64EEEEEENS_6half_tENS5_IJlSC_lEEESI_SJ_NS4_8TiledMMAINS4_8MMA_AtomIJNS4_26SM100_MMA_F16BF16_2x1SM_SSISI_SI_fLi256ELi256ELNS4_4UMMA5MajorE0ELSO_0ELNSN_7ScaleInE0ELSP_0EEEEEENS4_6LayoutINS5_IJSC_SC_SC_EEENS5_IJNSA_ILi0EEESU_SU_EEEEENS5_IJNS4_10UnderscoreESX_SX_EEEEENS4_28SM100_TMA_2SM_LOAD_MULTICASTENS4_14ComposedLayoutINS4_7SwizzleILi3ELi4ELi3EEENS4_18smem_ptr_flag_bitsILi16EEENSS_INS5_IJNSA_ILi8EEESG_EEENS5_IJSG_SC_EEEEEEEvNS4_8identityENS4_18SM100_TMA_2SM_LOADES1A_vS1B_EENS_8epilogue10collective18CollectiveEpilogueINS1E_23Sm100TmaWarpSpecializedILi4ELi2ELi64ELb1ELb0EEEJNS5_IJNSA_ILi128EEESF_SG_EEENS5_IJNSS_IS1J_SC_EENSS_ISG_SC_EEEEESI_SJ_SI_SJ_NS1E_6fusion15FusionCallbacksIS1I_NS1O_17LinearCombinationISI_fSI_fLNS_15FloatRoundStyleE2EEES1K_S1N_JEEENS4_5SM1004TMEM4LOAD26SM100_TMEM_LOAD_32dp32b64xENS4_13SM90_TMA_LOADES1A_NS4_39AutoVectorizingCopyWithAssumedAlignmentILi128EEENS4_14SM90_TMA_STOREES1A_S20_S20_EEEvvEEEEvNT_6ParamsE) ;  /* 0xffffff3802247950 */ /* 0x000fea0003c3ffff */
        .weak           $__internal_1_$__cuda_sm10x_tcgen05_guardrail_trap_phase_invalid_during_alloc
        .type           $__internal_1_$__cuda_sm10x_tcgen05_guardrail_trap_phase_invalid_during_alloc,@function
        .size           $__internal_1_$__cuda_sm10x_tcgen05_guardrail_trap_phase_invalid_during_alloc,($__internal_2_$__cuda_sm10x_tcgen05_guardrail_trap_unallocated_columns_being_dealloced - $__internal_1_$__cuda_sm10x_tcgen05_guardrail_trap_phase_invalid_during_alloc)
$__internal_1_$__cuda_sm10x_tcgen05_guardrail_trap_phase_invalid_during_alloc:
[----:B------:R-:W-:Y:S05]  /*c770*/  BPT.TRAP 0x1 ;  /* 0x000000040000795c */ /* 0x000fea0000300000 */
[----:B------:R-:W-:-:S04]  /*c780*/  MOV R5, 0x0 ;  /* 0x0000000000057802 */ /* 0x000fc80000000f00 */
[----:B------:R-:W-:Y:S05]  /*c790*/  RET.REL.NODEC R4 `(_ZN7cutlass13device_kernelINS_4gemm6kernel13GemmUniversalIN4cute5tupleIJiiiiEEENS1_10collective13CollectiveMmaINS1_35MainloopSm100TmaUmmaWarpSpecializedILi5ELi2ELi2ENS5_IJNS4_1CILi2EEESB_NSA_ILi1EEEEEEEENS5_IJNSA_ILi256EEESF_NSA_ILi64EEEEEENS_6half_tENS5_IJlSC_lEEESI_SJ_NS4_8TiledMMAINS4_8MMA_AtomIJNS4_26SM100_MMA_F16BF16_2x1SM_SSISI_SI_fLi256ELi256ELNS4_4UMMA5MajorE0ELSO_0ELNSN_7ScaleInE0ELSP_0EEEEEENS4_6LayoutINS5_IJSC_SC_SC_EEENS5_IJNSA_ILi0EEESU_SU_EEEEENS5_IJNS4_10UnderscoreESX_SX_EEEEENS4_28SM100_TMA_2SM_LOAD_MULTICASTENS4_14ComposedLayoutINS4_7SwizzleILi3ELi4ELi3EEENS4_18smem_ptr_flag_bitsILi16EEENSS_INS5_IJNSA_ILi8EEESG_EEENS5_IJSG_SC_EEEEEEEvNS4_8identityENS4_18SM100_TMA_2SM_LOADES1A_vS1B_EENS_8epilogue10collective18CollectiveEpilogueINS1E_23Sm100TmaWarpSpecializedILi4ELi2ELi64ELb1ELb0EEEJNS5_IJNSA_ILi128EEESF_SG_EEENS5_IJNSS_IS1J_SC_EENSS_ISG_SC_EEEEESI_SJ_SI_SJ_NS1E_6fusion15FusionCallbacksIS1I_NS1O_17LinearCombinationISI_fSI_fLNS_15FloatRoundStyleE2EEES1K_S1N_JEEENS4_5SM1004TMEM4LOAD26SM100_TMEM_LOAD_32dp32b64xENS4_13SM90_TMA_LOADES1A_NS4_39AutoVectorizingCopyWithAssumedAlignmentILi128EEENS4_14SM90_TMA_STOREES1A_S20_S20_EEEvvEEEEvNT_6ParamsE) ;  /* 0xffffff3804187950 */ /* 0x000fea0003c3ffff */
        .weak           $__internal_2_$__cuda_sm10x_tcgen05_guardrail_trap_unallocated_columns_being_dealloced
        .type           $__internal_2_$__cuda_sm10x_tcgen05_guardrail_trap_unallocated_columns_being_dealloced,@function
        .size           $__internal_2_$__cuda_sm10x_tcgen05_guardrail_trap_unallocated_columns_being_dealloced,(.L_x_194 - $__internal_2_$__cuda_sm10x_tcgen05_guardrail_trap_unallocated_columns_being_dealloced)
$__internal_2_$__cuda_sm10x_tcgen05_guardrail_trap_unallocated_columns_being_dealloced:
[----:B------:R-:W-:Y:S05]  /*c7a0*/  BPT.TRAP 0x1 ;  /* 0x000000040000795c */ /* 0x000fea0000300000 */
[----:B------:R-:W-:-:S04]  /*c7b0*/  HFMA2 R3, -RZ, RZ, 0, 0 ;  /* 0x00000000ff037431 */ /* 0x000fc800000001ff */
[----:B------:R-:W-:Y:S05]  /*c7c0*/  RET.REL.NODEC R2 `(_ZN7cutlass13device_kernelINS_4gemm6kernel13GemmUniversalIN4cute5tupleIJiiiiEEENS1_10collective13CollectiveMmaINS1_35MainloopSm100TmaUmmaWarpSpecializedILi5ELi2ELi2ENS5_IJNS4_1CILi2EEESB_NSA_ILi1EEEEEEEENS5_IJNSA_ILi256EEESF_NSA_ILi64EEEEEENS_6half_tENS5_IJlSC_lEEESI_SJ_NS4_8TiledMMAINS4_8MMA_AtomIJNS4_26SM100_MMA_F16BF16_2x1SM_SSISI_SI_fLi256ELi256ELNS4_4UMMA5MajorE0ELSO_0ELNSN_7ScaleInE0ELSP_0EEEEEENS4_6LayoutINS5_IJSC_SC_SC_EEENS5_IJNSA_ILi0EEESU_SU_EEEEENS5_IJNS4_10UnderscoreESX_SX_EEEEENS4_28SM100_TMA_2SM_LOAD_MULTICASTENS4_14ComposedLayoutINS4_7SwizzleILi3ELi4ELi3EEENS4_18smem_ptr_flag_bitsILi16EEENSS_INS5_IJNSA_ILi8EEESG_EEENS5_IJSG_SC_EEEEEEEvNS4_8identityENS4_18SM100_TMA_2SM_LOADES1A_vS1B_EENS_8epilogue10collective18CollectiveEpilogueINS1E_23Sm100TmaWarpSpecializedILi4ELi2ELi64ELb1ELb0EEEJNS5_IJNSA_ILi128EEESF_SG_EEENS5_IJNSS_IS1J_SC_EENSS_ISG_SC_EEEEESI_SJ_SI_SJ_NS1E_6fusion15FusionCallbacksIS1I_NS1O_17LinearCombinationISI_fSI_fLNS_15FloatRoundStyleE2EEES1K_S1N_JEEENS4_5SM1004TMEM4LOAD26SM100_TMEM_LOAD_32dp32b64xENS4_13SM90_TMA_LOADES1A_NS4_39AutoVectorizingCopyWithAssumedAlignmentILi128EEENS4_14SM90_TMA_STOREES1A_S20_S20_EEEvvEEEEvNT_6ParamsE) ;  /* 0xffffff38020c7950 */ /* 0x000fea0003c3ffff */
.L_x_193:
[----:B------:R-:W-:-:S00]  /*c7d0*/  BRA `(.L_x_193) ;  /* 0xfffffffc00fc7947 */ /* 0x000fc0000383ffff */
[----:B------:R-:W-:-:S00]  /*c7e0*/  NOP ;  /* 0x0000000000007918 */ /* 0x000fc00000000000 */
        /* <DEDUP_REMOVED lines=9> */
.L_x_194:


//--------------------- .nv.global.init           --------------------------
	.section	.nv.global.init,"aw",@progbits
.nv.global.init:
	.type		$str$27,@object
	.size		$str$27,($str$28 - $str$27)
$str$27:
        /*0000*/ 	.byte	0x28, 0x61, 0x64, 0x64, 0x72, 0x65, 0x73, 0x73, 0x20, 0x26, 0x20, 0x6d, 0x61, 0x73, 0x6b, 0x29
        /*0010*/ 	.byte	0x20, 0x3d, 0x3d, 0x20, 0x30, 0x00
	.type		$str$28,@object
	.size		$str$28,($str$26 - $str$28)
$str$28:
        /*0016*/ 	.byte	0x2f, 0x74, 0x6d, 0x70, 0x2f, 0x63, 0x75, 0x74, 0x6c, 0x61, 0x73, 0x73, 0x5f, 0x73, 0x77, 0x65
        /*0026*/ 	.byte	0x65, 0x70, 0x5f, 0x73, 0x72, 0x63, 0x2f, 0x69, 0x6e, 0x63, 0x6c, 0x75, 0x64, 0x65, 0x2f, 0x63
        /*0036*/ 	.byte	0x75, 0x74, 0x65, 0x2f, 0x70, 0x6f, 0x69, 0x6e, 0x74, 0x65, 0x72, 0x5f, 0x66, 0x6c, 0x61, 0x67
        /*0046*/ 	.byte	0x67, 0x65, 0x64, 0x2e, 0x68, 0x70, 0x70, 0x00
	.type		$str$26,@object
	.size		$str$26,($str$25 - $str$26)
$str$26:
        /*004e*/ 	.byte	0x2f, 0x74, 0x6d, 0x70, 0x2f, 0x63, 0x75, 0x74, 0x6c, 0x61, 0x73, 0x73, 0x5f, 0x73, 0x77, 0x65
        /*005e*/ 	.byte	0x65, 0x70, 0x5f, 0x73, 0x72, 0x63, 0x2f, 0x69, 0x6e, 0x63, 0x6c, 0x75, 0x64, 0x65, 0x2f, 0x63
        /*006e*/ 	.byte	0x75, 0x74, 0x65, 0x2f, 0x61, 0x74, 0x6f, 0x6d, 0x2f, 0x63, 0x6f, 0x70, 0x79, 0x5f, 0x74, 0x72
        /*007e*/ 	.byte	0x61, 0x69, 0x74, 0x73, 0x5f, 0x73, 0x6d, 0x31, 0x30, 0x30, 0x2e, 0x68, 0x70, 0x70, 0x00
	.type		$str$25,@object
	.size		$str$25,(__unnamed_1 - $str$25)
$str$25:
        /*008d*/ 	.byte	0x28, 0x28, 0x75, 0x69, 0x6e, 0x74, 0x33, 0x32, 0x5f, 0x74, 0x28, 0x74, 0x68, 0x72, 0x65, 0x61
        /*009d*/ 	.byte	0x64, 0x49, 0x64, 0x78, 0x2e, 0x78, 0x29, 0x20, 0x2f, 0x20, 0x33, 0x32, 0x29, 0x20, 0x25, 0x20
        /*00ad*/ 	.byte	0x34, 0x29, 0x20, 0x3d, 0x3d, 0x20, 0x28, 0x28, 0x28, 0x74, 0x6d, 0x65, 0x6d, 0x5f, 0x61, 0x64
        /*00bd*/ 	.byte	0x64, 0x72, 0x20, 0x3e, 0x3e, 0x20, 0x31, 0x36, 0x29, 0x20, 0x2f, 0x20, 0x33, 0x32, 0x29, 0x20
        /*00cd*/ 	.byte	0x25, 0x20, 0x34, 0x29, 0x00
	.type		__unnamed_1,@object
	.size		__unnamed_1,(__unnamed_2 - __unnamed_1)
__unnamed_1:
        /*00d2*/ 	.byte	0x61, 0x75, 0x74, 0x6f, 0x20, 0x63, 0x75, 0x74, 0x65, 0x3a, 0x3a, 0x61, 0x73, 0x5f, 0x70, 0x6f
        /* <DEDUP_REMOVED lines=24> */
        /*0262*/ 	.byte	0x3e, 0x3e, 0x3e, 0x3e, 0x5d, 0x00
	.type		__unnamed_2,@object
	.size		__unnamed_2,(.L_2 - __unnamed_2)
__unnamed_2:
        /* <DEDUP_REMOVED lines=43> */
        /*0518*/ 	.byte	0x74, 0x65, 0x3a, 0x3a, 0x43, 0x3c, 0x30, 0x3e, 0x3e, 0x3e, 0x3e, 0x5d, 0x00
.L_2:


//--------------------- .nv.shared._ZN7cutlass13device_kernelINS_4gemm6kernel13GemmUniversalIN4cute5tupleIJiiiiEEENS1_10collective13CollectiveMmaINS1_35MainloopSm100TmaUmmaWarpSpecializedILi5ELi2ELi2ENS5_IJNS4_1CILi2EEESB_NSA_ILi1EEEEEEEENS5_IJNSA_ILi256EEESF_NSA_ILi64EEEEEENS_6half_tENS5_IJlSC_lEEESI_SJ_NS4_8TiledMMAINS4_8MMA_AtomIJNS4_26SM100_MMA_F16BF16_2x1SM_SSISI_SI_fLi256ELi256ELNS4_4UMMA5MajorE0ELSO_0ELNSN_7ScaleInE0ELSP_0EEEEEENS4_6LayoutINS5_IJSC_SC_SC_EEENS5_IJNSA_ILi0EEESU_SU_EEEEENS5_IJNS4_10UnderscoreESX_SX_EEEEENS4_28SM100_TMA_2SM_LOAD_MULTICASTENS4_14ComposedLayoutINS4_7SwizzleILi3ELi4ELi3EEENS4_18smem_ptr_flag_bitsILi16EEENSS_INS5_IJNSA_ILi8EEESG_EEENS5_IJSG_SC_EEEEEEEvNS4_8identityENS4_18SM100_TMA_2SM_LOADES1A_vS1B_EENS_8epilogue10collective18CollectiveEpilogueINS1E_23Sm100TmaWarpSpecializedILi4ELi2ELi64ELb1ELb0EEEJNS5_IJNSA_ILi128EEESF_SG_EEENS5_IJNSS_IS1J_SC_EENSS_ISG_SC_EEEEESI_SJ_SI_SJ_NS1E_6fusion15FusionCallbacksIS1I_NS1O_17LinearCombinationISI_fSI_fLNS_15FloatRoundStyleE2EEES1K_S1N_JEEENS4_5SM1004TMEM4LOAD26SM100_TMEM_LOAD_32dp32b64xENS4_13SM90_TMA_LOADES1A_NS4_39AutoVectorizingCopyWithAssumedAlignmentILi128EEENS4_14SM90_TMA_STOREES1A_S20_S20_EEEvvEEEEvNT_6ParamsE --------------------------
	.section	.nv.shared._ZN7cutlass13device_kernelINS_4gemm6kernel13GemmUniversalIN4cute5tupleIJiiiiEEENS1_10collective13CollectiveMmaINS1_35MainloopSm100TmaUmmaWarpSpecializedILi5ELi2ELi2ENS5_IJNS4_1CILi2EEESB_NSA_ILi1EEEEEEEENS5_IJNSA_ILi256EEESF_NSA_ILi64EEEEEENS_6half_tENS5_IJlSC_lEEESI_SJ_NS4_8TiledMMAINS4_8MMA_AtomIJNS4_26SM100_MMA_F16BF16_2x1SM_SSISI_SI_fLi256ELi256ELNS4_4UMMA5MajorE0ELSO_0ELNSN_7ScaleInE0ELSP_0EEEEEENS4_6LayoutINS5_IJSC_SC_SC_EEENS5_IJNSA_ILi0EEESU_SU_EEEEENS5_IJNS4_10UnderscoreESX_SX_EEEEENS4_28SM100_TMA_2SM_LOAD_MULTICASTENS4_14ComposedLayoutINS4_7SwizzleILi3ELi4ELi3EEENS4_18smem_ptr_flag_bitsILi16EEENSS_INS5_IJNSA_ILi8EEESG_EEENS5_IJSG_SC_EEEEEEEvNS4_8identityENS4_18SM100_TMA_2SM_LOADES1A_vS1B_EENS_8epilogue10collective18CollectiveEpilogueINS1E_23Sm100TmaWarpSpecializedILi4ELi2ELi64ELb1ELb0EEEJNS5_IJNSA_ILi128EEESF_SG_EEENS5_IJNSS_IS1J_SC_EENSS_ISG_SC_EEEEESI_SJ_SI_SJ_NS1E_6fusion15FusionCallbacksIS1I_NS1O_17LinearCombinationISI_fSI_fLNS_15FloatRoundStyleE2EEES1K_S1N_JEEENS4_5SM1004TMEM4LOAD26SM100_TMEM_LOAD_32dp32b64xENS4_13SM90_TMA_LOADES1A_NS4_39AutoVectorizingCopyWithAssumedAlignmentILi128EEENS4_14SM90_TMA_STOREES1A_S20_S20_EEEvvEEEEvNT_6ParamsE,"aw",@nobits
	.sectionflags	@""
	.align	16
	.zero		1024


//--------------------- .nv.shared.reserved.0     --------------------------
	.section	.nv.shared.reserved.0,"aw",@nobits
	.weak		__nv_reservedSMEM_offset_0_alias
	.size		__nv_reservedSMEM_offset_0_alias, 0, 64
	.other		__nv_reservedSMEM_offset_0_alias,@"STO_CUDA_RESERVED_SHARED STV_DEFAULT"
__nv_reservedSMEM_offset_0_alias:
	.zero		0
.nv.shared.reserved.0:
	.zero		64
	.weak		__nv_reservedSMEM_tcgen05_partition
	.type		__nv_reservedSMEM_tcgen05_partition,@object
	.size		__nv_reservedSMEM_tcgen05_partition,(.L_0 - __nv_reservedSMEM_tcgen05_partition)
__nv_reservedSMEM_tcgen05_partition:
	.zero		32
.L_0:


//--------------------- .nv.global                --------------------------
	.section	.nv.global,"aw",@nobits
.nv.global:
	.type		_ZN40_INTERNAL_0bc7967b_4_k_cu_5703c931_333034cute1_E,@object
	.size		_ZN40_INTERNAL_0bc7967b_4_k_cu_5703c931_333034cute1_E,(_ZN40_INTERNAL_0bc7967b_4_k_cu_5703c931_333034cuda3std3__45__cpo6cbeginE - _ZN40_INTERNAL_0bc7967b_4_k_cu_5703c931_333034cute1_E)
_ZN40_INTERNAL_0bc7967b_4_k_cu_5703c931_333034cute1_E:
	.zero		1
	.type		_ZN40_INTERNAL_0bc7967b_4_k_cu_5703c931_333034cuda3std3__45__cpo6cbeginE,@object
	.size		_ZN40_INTERNAL_0bc7967b_4_k_cu_5703c931_333034cuda3std3__45__cpo6cbeginE,(_ZN40_INTERNAL_0bc7967b_4_k_cu_5703c931_333034cuda3std3__48in_placeE - _ZN40_INTERNAL_0bc7967b_4_k_cu_5703c931_333034cuda3std3__45__cpo6cbeginE)
_ZN40_INTERNAL_0bc7967b_4_k_cu_5703c931_333034cuda3std3__45__cpo6cbeginE:
	.zero		1
	.type		_ZN40_INTERNAL_0bc7967b_4_k_cu_5703c931_333034cuda3std3__48in_placeE,@object
	.size		_ZN40_INTERNAL_0bc7967b_4_k_cu_5703c931_333034cuda3std3__48in_placeE,(_ZN40_INTERNAL_0bc7967b_4_k_cu_5703c931_333034cuda3std6ranges3__45__cpo9iter_moveE - _ZN40_INTERNAL_0bc7967b_4_k_cu_5703c931_333034cuda3std3__48in_placeE)
_ZN40_INTERNAL_0bc7967b_4_k_cu_5703c931_333034cuda3std3__48in_placeE:
	.zero		1
	.type		_ZN40_INTERNAL_0bc7967b_4_k_cu_5703c931_333034cuda3std6ranges3__45__cpo9iter_moveE,@object
	.size		_ZN40_INTERNAL_0bc7967b_4_k_cu_5703c931_333034cuda3std6ranges3__45__cpo9iter_moveE,(_ZN40_INTERNAL_0bc7967b_4_k_cu_5703c931_333034cuda3std3__45__cpo5beginE - _ZN40_INTERNAL_0bc7967b_4_k_cu_5703c931_333034cuda3std6ranges3__45__cpo9iter_moveE)
_ZN40_INTERNAL_0bc7967b_4_k_cu_5703c931_333034cuda3std6ranges3__45__cpo9iter_moveE:
	.zero		1
	.type		_ZN40_INTERNAL_0bc7967b_4_k_cu_5703c931_333034cuda3std3__45__cpo5beginE,@object
	.size		_ZN40_INTERNAL_0bc7967b_4_k_cu_5703c931_333034cuda3std3__45__cpo5beginE,(_ZN40_INTERNAL_0bc7967b_4_k_cu_5703c931_333034cuda3std3__442_GLOBAL__N__0bc7967b_4_k_cu_5703c931_333036ignoreE - _ZN40_INTERNAL_0bc7967b_4_k_cu_5703c931_333034cuda3std3__45__cpo5beginE)
_ZN40_INTERNAL_0bc7967b_4_k_cu_5703c931_333034cuda3std3__45__cpo5beginE:
	.zero		1
	.type		_ZN40_INTERNAL_0bc7967b_4_k_cu_5703c931_333034cuda3std3__442_GLOBAL__N__0bc7967b_4_k_cu_5703c931_333036ignoreE,@object
	.size		_ZN40_INTERNAL_0bc7967b_4_k_cu_5703c931_333034cuda3std3__442_GLOBAL__N__0bc7967b_4_k_cu_5703c931_333036ignoreE,(_ZN40_INTERNAL_0bc7967b_4_k_cu_5703c931_333034cute7productE - _ZN40_INTERNAL_0bc7967b_4_k_cu_5703c931_333034cuda3std3__442_GLOBAL__N__0bc7967b_4_k_cu_5703c931_333036ignoreE)
_ZN40_INTERNAL_0bc7967b_4_k_cu_5703c931_333034cuda3std3__442_GLOBAL__N__0bc7967b_4_k_cu_5703c931_333036ignoreE:
	.zero		1
	.type		_ZN40_INTERNAL_0bc7967b_4_k_cu_5703c931_333034cute7productE,@object
	.size		_ZN40_INTERNAL_0bc7967b_4_k_cu_5703c931_333034cute7productE,(_ZN40_INTERNAL_0bc7967b_4_k_cu_5703c931_333034cuda3std3__45__cpo3endE - _ZN40_INTERNAL_0bc7967b_4_k_cu_5703c931_333034cute7productE)
_ZN40_INTERNAL_0bc7967b_4_k_cu_5703c931_333034cute7productE:
	.zero		1
	.type		_ZN40_INTERNAL_0bc7967b_4_k_cu_5703c931_333034cuda3std3__45__cpo3endE,@object
	.size		_ZN40_INTERNAL_0bc7967b_4_k_cu_5703c931_333034cuda3std3__45__cpo3endE,(_ZN40_INTERNAL_0bc7967b_4_k_cu_5703c931_333034cuda3std3__419piecewise_constructE - _ZN40_INTERNAL_0bc7967b_4_k_cu_5703c931_333034cuda3std3__45__cpo3endE)
_ZN40_INTERNAL_0bc7967b_4_k_cu_5703c931_333034cuda3std3__45__cpo3endE:
	.zero		1
	.type		_ZN40_INTERNAL_0bc7967b_4_k_cu_5703c931_333034cuda3std3__419piecewise_constructE,@object
	.size		_ZN40_INTERNAL_0bc7967b_4_k_cu_5703c931_333034cuda3std3__419piecewise_constructE,(_ZN40_INTERNAL_0bc7967b_4_k_cu_5703c931_333034cuda3std3__45__cpo4cendE - _ZN40_INTERNAL_0bc7967b_4_k_cu_5703c931_333034cuda3std3__419piecewise_constructE)
_ZN40_INTERNAL_0bc7967b_4_k_cu_5703c931_333034cuda3std3__419piecewise_constructE:
	.zero		1
	.type		_ZN40_INTERNAL_0bc7967b_4_k_cu_5703c931_333034cuda3std3__45__cpo4cendE,@object
	.size		_ZN40_INTERNAL_0bc7967b_4_k_cu_5703c931_333034cuda3std3__45__cpo4cendE,(_ZN40_INTERNAL_0bc7967b_4_k_cu_5703c931_333034cuda3std6ranges3__45__cpo4swapE - _ZN40_INTERNAL_0bc7967b_4_k_cu_5703c931_333034cuda3std3__45__cpo4cendE)
_ZN40_INTERNAL_0bc7967b_4_k_cu_5703c931_333034cuda3std3__45__cpo4cendE:
	.zero		1
	.type		_ZN40_INTERNAL_0bc7967b_4_k_cu_5703c931_333034cuda3std6ranges3__45__cpo4swapE,@object
	.size		_ZN40_INTERNAL_0bc7967b_4_k_cu_5703c931_333034cuda3std6ranges3__45__cpo4swapE,(.L_10 - _ZN40_INTERNAL_0bc7967b_4_k_cu_5703c931_333034cuda3std6ranges3__45__cpo4swapE)
_ZN40_INTERNAL_0bc7967b_4_k_cu_5703c931_333034cuda3std6ranges3__45__cpo4swapE:
	.zero		1
.L_10:


//--------------------- .nv.constant0._ZN7cutlass13device_kernelINS_4gemm6kernel13GemmUniversalIN4cute5tupleIJiiiiEEENS1_10collective13CollectiveMmaINS1_35MainloopSm100TmaUmmaWarpSpecializedILi5ELi2ELi2ENS5_IJNS4_1CILi2EEESB_NSA_ILi1EEEEEEEENS5_IJNSA_ILi256EEESF_NSA_ILi64EEEEEENS_6half_tENS5_IJlSC_lEEESI_SJ_NS4_8TiledMMAINS4_8MMA_AtomIJNS4_26SM100_MMA_F16BF16_2x1SM_SSISI_SI_fLi256ELi256ELNS4_4UMMA5MajorE0ELSO_0ELNSN_7ScaleInE0ELSP_0EEEEEENS4_6LayoutINS5_IJSC_SC_SC_EEENS5_IJNSA_ILi0EEESU_SU_EEEEENS5_IJNS4_10UnderscoreESX_SX_EEEEENS4_28SM100_TMA_2SM_LOAD_MULTICASTENS4_14ComposedLayoutINS4_7SwizzleILi3ELi4ELi3EEENS4_18smem_ptr_flag_bitsILi16EEENSS_INS5_IJNSA_ILi8EEESG_EEENS5_IJSG_SC_EEEEEEEvNS4_8identityENS4_18SM100_TMA_2SM_LOADES1A_vS1B_EENS_8epilogue10collective18CollectiveEpilogueINS1E_23Sm100TmaWarpSpecializedILi4ELi2ELi64ELb1ELb0EEEJNS5_IJNSA_ILi128EEESF_SG_EEENS5_IJNSS_IS1J_SC_EENSS_ISG_SC_EEEEESI_SJ_SI_SJ_NS1E_6fusion15FusionCallbacksIS1I_NS1O_17LinearCombinationISI_fSI_fLNS_15FloatRoundStyleE2EEES1K_S1N_JEEENS4_5SM1004TMEM4LOAD26SM100_TMEM_LOAD_32dp32b64xENS4_13SM90_TMA_LOADES1A_NS4_39AutoVectorizingCopyWithAssumedAlignmentILi128EEENS4_14SM90_TMA_STOREES1A_S20_S20_EEEvvEEEEvNT_6ParamsE --------------------------
	.section	.nv.constant0._ZN7cutlass13device_kernelINS_4gemm6kernel13GemmUniversalIN4cute5tupleIJiiiiEEENS1_10collective13CollectiveMmaINS1_35MainloopSm100TmaUmmaWarpSpecializedILi5ELi2ELi2ENS5_IJNS4_1CILi2EEESB_NSA_ILi1EEEEEEEENS5_IJNSA_ILi256EEESF_NSA_ILi64EEEEEENS_6half_tENS5_IJlSC_lEEESI_SJ_NS4_8TiledMMAINS4_8MMA_AtomIJNS4_26SM100_MMA_F16BF16_2x1SM_SSISI_SI_fLi256ELi256ELNS4_4UMMA5MajorE0ELSO_0ELNSN_7ScaleInE0ELSP_0EEEEEENS4_6LayoutINS5_IJSC_SC_SC_EEENS5_IJNSA_ILi0EEESU_SU_EEEEENS5_IJNS4_10UnderscoreESX_SX_EEEEENS4_28SM100_TMA_2SM_LOAD_MULTICASTENS4_14ComposedLayoutINS4_7SwizzleILi3ELi4ELi3EEENS4_18smem_ptr_flag_bitsILi16EEENSS_INS5_IJNSA_ILi8EEESG_EEENS5_IJSG_SC_EEEEEEEvNS4_8identityENS4_18SM100_TMA_2SM_LOADES1A_vS1B_EENS_8epilogue10collective18CollectiveEpilogueINS1E_23Sm100TmaWarpSpecializedILi4ELi2ELi64ELb1ELb0EEEJNS5_IJNSA_ILi128EEESF_SG_EEENS5_IJNSS_IS1J_SC_EENSS_ISG_SC_EEEEESI_SJ_SI_SJ_NS1E_6fusion15FusionCallbacksIS1I_NS1O_17LinearCombinationISI_fSI_fLNS_15FloatRoundStyleE2EEES1K_S1N_JEEENS4_5SM1004TMEM4LOAD26SM100_TMEM_LOAD_32dp32b64xENS4_13SM90_TMA_LOADES1A_NS4_39AutoVectorizingCopyWithAssumedAlignmentILi128EEENS4_14SM90_TMA_STOREES1A_S20_S20_EEEvvEEEEvNT_6ParamsE,"a",@progbits
	.sectionflags	@""
	.align	4
.nv.constant0._ZN7cutlass13device_kernelINS_4gemm6kernel13GemmUniversalIN4cute5tupleIJiiiiEEENS1_10collective13CollectiveMmaINS1_35MainloopSm100TmaUmmaWarpSpecializedILi5ELi2ELi2ENS5_IJNS4_1CILi2EEESB_NSA_ILi1EEEEEEEENS5_IJNSA_ILi256EEESF_NSA_ILi64EEEEEENS_6half_tENS5_IJlSC_lEEESI_SJ_NS4_8TiledMMAINS4_8MMA_AtomIJNS4_26SM100_MMA_F16BF16_2x1SM_SSISI_SI_fLi256ELi256ELNS4_4UMMA5MajorE0ELSO_0ELNSN_7ScaleInE0ELSP_0EEEEEENS4_6LayoutINS5_IJSC_SC_SC_EEENS5_IJNSA_ILi0EEESU_SU_EEEEENS5_IJNS4_10UnderscoreESX_SX_EEEEENS4_28SM100_TMA_2SM_LOAD_MULTICASTENS4_14ComposedLayoutINS4_7SwizzleILi3ELi4ELi3EEENS4_18smem_ptr_flag_bitsILi16EEENSS_INS5_IJNSA_ILi8EEESG_EEENS5_IJSG_SC_EEEEEEEvNS4_8identityENS4_18SM100_TMA_2SM_LOADES1A_vS1B_EENS_8epilogue10collective18CollectiveEpilogueINS1E_23Sm100TmaWarpSpecializedILi4ELi2ELi64ELb1ELb0EEEJNS5_IJNSA_ILi128EEESF_SG_EEENS5_IJNSS_IS1J_SC_EENSS_ISG_SC_EEEEESI_SJ_SI_SJ_NS1E_6fusion15FusionCallbacksIS1I_NS1O_17LinearCombinationISI_fSI_fLNS_15FloatRoundStyleE2EEES1K_S1N_JEEENS4_5SM1004TMEM4LOAD26SM100_TMEM_LOAD_32dp32b64xENS4_13SM90_TMA_LOADES1A_NS4_39AutoVectorizingCopyWithAssumedAlignmentILi128EEENS4_14SM90_TMA_STOREES1A_S20_S20_EEEvvEEEEvNT_6ParamsE:
	.zero		2944


//--------------------- SYMBOLS --------------------------

	.type		.nv.reservedSmem.offset0,@object
	.size		.nv.reservedSmem.offset0,0x4
	.type		.nv.reservedSmem.cap,@object
	.size		.nv.reservedSmem.cap,0x4
	.type		__assertfail,@function
